	.target	sm_100a

	.elftype	@"ET_EXEC"


//--------------------- .note.nv.tkinfo           --------------------------
	.section	.note.nv.tkinfo,"",@"SHT_NOTE"
	.sectionflags	@"SHF_NOTE_NV_TKINFO"
	.tkinfo
        /*0018*/ 	.word	0x00000002
        /*0030*/ 	.string	""
        /*0030*/ 	.string	"ptxas"
        /*0030*/ 	.string	"Cuda compilation tools, release 13.0, V13.0.88"
        /*0030*/ 	.string	"Build cuda_13.0.r13.0/compiler.36424714_0"
        /*0030*/ 	.string	"-arch sm_100a -m 64 "



//--------------------- .note.nv.cuinfo           --------------------------
	.section	.note.nv.cuinfo,"",@"SHT_NOTE"
	.sectionflags	@"SHF_NOTE_NV_CUINFO"
        /*0018*/ 	.short	0x0002
        /*001a*/ 	.short	0x0064
        /*001c*/ 	.short	0x0082
	.zero		2


//--------------------- .nv.info                  --------------------------
	.section	.nv.info,"",@"SHT_CUDA_INFO"
	.align	4


	//----- nvinfo : EIATTR_REGCOUNT
	.align		4
        /*0000*/ 	.byte	0x04, 0x2f
        /*0002*/ 	.short	(.L_19 - .L_18)
	.align		4
.L_18:
        /*0004*/ 	.word	index@(_ZN7cutlass13device_kernelINS_4gemm6kernel13GemmUniversalIN4cute5tupleIJiiiiEEENS1_10collective13CollectiveMmaINS1_35MainloopSm100TmaUmmaWarpSpecializedILi6ELi2ELi4ENS5_IJNS4_1CILi2EEENSA_ILi4EEENSA_ILi1EEEEEEEENS5_IJNSA_ILi64EEESG_NSA_ILi128EEEEEENS_10bfloat16_tENS5_IJlSD_lEEESJ_SK_NS4_8TiledMMAINS4_8MMA_AtomIJNS4_20SM100_MMA_F16BF16_SSISJ_SJ_fLi64ELi64ELNS4_4UMMA5MajorE0ELSP_0ELNSO_7ScaleInE0ELSQ_0EEEEEENS4_6LayoutINS5_IJSD_SD_SD_EEENS5_IJNSA_ILi0EEESV_SV_EEEEENS5_IJNS4_10UnderscoreESY_SY_EEEEENS4_23SM90_TMA_LOAD_MULTICASTENS4_14ComposedLayoutINS4_7SwizzleILi3ELi4ELi3EEENS4_18smem_ptr_flag_bitsILi16EEENST_INS5_IJNSA_ILi8EEESG_EEENS5_IJSG_SD_EEEEEEEvNS4_8identityES11_S1B_vS1C_EENS_8epilogue10collective18CollectiveEpilogueINS1E_23Sm100TmaWarpSpecializedILi3ELi2ELi16ELb1ELb0EEEJSI_NS5_IJNST_ISG_SD_EENST_INSA_ILi32EEESD_EEEEESJ_SK_SJ_SK_NS1E_6fusion15FusionCallbacksIS1I_NS1N_17LinearCombinationISJ_fSJ_fLNS_15FloatRoundStyleE2EEESI_S1M_JEEENS4_5SM1004TMEM4LOAD26SM100_TMEM_LOAD_16dp256b4xENS4_13SM90_TMA_LOADENS12_INS13_ILi2ELi4ELi3EEES16_NST_INS5_IJS17_S1K_EEENS5_IJS1K_SD_EEEEEEENS4_17SM75_U32x4_LDSM_NENS4_14SM90_TMA_STOREES22_NS4_17SM90_U32x4_STSM_NENS4_39AutoVectorizingCopyWithAssumedAlignmentILi128EEEEEEvvEEEEvNT_6ParamsE)
        /*0008*/ 	.word	0x00000046


	//----- nvinfo : EIATTR_FRAME_SIZE
	.align		4
.L_19:
        /*000c*/ 	.byte	0x04, 0x11
        /*000e*/ 	.short	(.L_21 - .L_20)
	.align		4
.L_20:
        /*0010*/ 	.word	index@($__internal_2_$__cuda_sm10x_tcgen05_guardrail_trap_unallocated_columns_being_dealloced)
        /*0014*/ 	.word	0x00000000


	//----- nvinfo : EIATTR_FRAME_SIZE
	.align		4
.L_21:
        /*0018*/ 	.byte	0x04, 0x11
        /*001a*/ 	.short	(.L_23 - .L_22)
	.align		4
.L_22:
        /*001c*/ 	.word	index@($__internal_1_$__cuda_sm10x_tcgen05_guardrail_trap_phase_invalid_during_alloc)
        /*0020*/ 	.word	0x00000000


	//----- nvinfo : EIATTR_FRAME_SIZE
	.align		4
.L_23:
        /*0024*/ 	.byte	0x04, 0x11
        /*0026*/ 	.short	(.L_25 - .L_24)
	.align		4
.L_24:
        /*0028*/ 	.word	index@($__internal_0_$__cuda_sm10x_tcgen05_guardrail_trap_col_being_dealloced_not_returned_by_alloc)
        /*002c*/ 	.word	0x00000000


	//----- nvinfo : EIATTR_FRAME_SIZE
	.align		4
.L_25:
        /*0030*/ 	.byte	0x04, 0x11
        /*0032*/ 	.short	(.L_27 - .L_26)
	.align		4
.L_26:
        /*0034*/ 	.word	index@(_ZN7cutlass13device_kernelINS_4gemm6kernel13GemmUniversalIN4cute5tupleIJiiiiEEENS1_10collective13CollectiveMmaINS1_35MainloopSm100TmaUmmaWarpSpecializedILi6ELi2ELi4ENS5_IJNS4_1CILi2EEENSA_ILi4EEENSA_ILi1EEEEEEEENS5_IJNSA_ILi64EEESG_NSA_ILi128EEEEEENS_10bfloat16_tENS5_IJlSD_lEEESJ_SK_NS4_8TiledMMAINS4_8MMA_AtomIJNS4_20SM100_MMA_F16BF16_SSISJ_SJ_fLi64ELi64ELNS4_4UMMA5MajorE0ELSP_0ELNSO_7ScaleInE0ELSQ_0EEEEEENS4_6LayoutINS5_IJSD_SD_SD_EEENS5_IJNSA_ILi0EEESV_SV_EEEEENS5_IJNS4_10UnderscoreESY_SY_EEEEENS4_23SM90_TMA_LOAD_MULTICASTENS4_14ComposedLayoutINS4_7SwizzleILi3ELi4ELi3EEENS4_18smem_ptr_flag_bitsILi16EEENST_INS5_IJNSA_ILi8EEESG_EEENS5_IJSG_SD_EEEEEEEvNS4_8identityES11_S1B_vS1C_EENS_8epilogue10collective18CollectiveEpilogueINS1E_23Sm100TmaWarpSpecializedILi3ELi2ELi16ELb1ELb0EEEJSI_NS5_IJNST_ISG_SD_EENST_INSA_ILi32EEESD_EEEEESJ_SK_SJ_SK_NS1E_6fusion15FusionCallbacksIS1I_NS1N_17LinearCombinationISJ_fSJ_fLNS_15FloatRoundStyleE2EEESI_S1M_JEEENS4_5SM1004TMEM4LOAD26SM100_TMEM_LOAD_16dp256b4xENS4_13SM90_TMA_LOADENS12_INS13_ILi2ELi4ELi3EEES16_NST_INS5_IJS17_S1K_EEENS5_IJS1K_SD_EEEEEEENS4_17SM75_U32x4_LDSM_NENS4_14SM90_TMA_STOREES22_NS4_17SM90_U32x4_STSM_NENS4_39AutoVectorizingCopyWithAssumedAlignmentILi128EEEEEEvvEEEEvNT_6ParamsE)
        /*0038*/ 	.word	0x00000000


	//----- nvinfo : EIATTR_MIN_STACK_SIZE
	.align		4
.L_27:
        /*003c*/ 	.byte	0x04, 0x12
        /*003e*/ 	.short	(.L_29 - .L_28)
	.align		4
.L_28:
        /*0040*/ 	.word	index@(_ZN7cutlass13device_kernelINS_4gemm6kernel13GemmUniversalIN4cute5tupleIJiiiiEEENS1_10collective13CollectiveMmaINS1_35MainloopSm100TmaUmmaWarpSpecializedILi6ELi2ELi4ENS5_IJNS4_1CILi2EEENSA_ILi4EEENSA_ILi1EEEEEEEENS5_IJNSA_ILi64EEESG_NSA_ILi128EEEEEENS_10bfloat16_tENS5_IJlSD_lEEESJ_SK_NS4_8TiledMMAINS4_8MMA_AtomIJNS4_20SM100_MMA_F16BF16_SSISJ_SJ_fLi64ELi64ELNS4_4UMMA5MajorE0ELSP_0ELNSO_7ScaleInE0ELSQ_0EEEEEENS4_6LayoutINS5_IJSD_SD_SD_EEENS5_IJNSA_ILi0EEESV_SV_EEEEENS5_IJNS4_10UnderscoreESY_SY_EEEEENS4_23SM90_TMA_LOAD_MULTICASTENS4_14ComposedLayoutINS4_7SwizzleILi3ELi4ELi3EEENS4_18smem_ptr_flag_bitsILi16EEENST_INS5_IJNSA_ILi8EEESG_EEENS5_IJSG_SD_EEEEEEEvNS4_8identityES11_S1B_vS1C_EENS_8epilogue10collective18CollectiveEpilogueINS1E_23Sm100TmaWarpSpecializedILi3ELi2ELi16ELb1ELb0EEEJSI_NS5_IJNST_ISG_SD_EENST_INSA_ILi32EEESD_EEEEESJ_SK_SJ_SK_NS1E_6fusion15FusionCallbacksIS1I_NS1N_17LinearCombinationISJ_fSJ_fLNS_15FloatRoundStyleE2EEESI_S1M_JEEENS4_5SM1004TMEM4LOAD26SM100_TMEM_LOAD_16dp256b4xENS4_13SM90_TMA_LOADENS12_INS13_ILi2ELi4ELi3EEES16_NST_INS5_IJS17_S1K_EEENS5_IJS1K_SD_EEEEEEENS4_17SM75_U32x4_LDSM_NENS4_14SM90_TMA_STOREES22_NS4_17SM90_U32x4_STSM_NENS4_39AutoVectorizingCopyWithAssumedAlignmentILi128EEEEEEvvEEEEvNT_6ParamsE)
        /*0044*/ 	.word	0x00000000
.L_29:


//--------------------- .nv.compat                --------------------------
	.section	.nv.compat,"",@"SHT_CUDA_COMPAT_INFO"
	.align	4
        /*0000*/ 	.byte	0x02, 0x09, 0x01, 0x00, 0x02, 0x02, 0x02, 0x00, 0x02, 0x05, 0x05, 0x00, 0x03, 0x07, 0x01, 0x01
        /*0010*/ 	.byte	0x02, 0x03, 0x01, 0x00, 0x02, 0x06, 0x01, 0x00, 0x04, 0x0b, 0x08, 0x00, 0x09, 0x00, 0x00, 0x00
        /*0020*/ 	.byte	0x00, 0x00, 0x00, 0x00


//--------------------- .nv.info._ZN7cutlass13device_kernelINS_4gemm6kernel13GemmUniversalIN4cute5tupleIJiiiiEEENS1_10collective13CollectiveMmaINS1_35MainloopSm100TmaUmmaWarpSpecializedILi6ELi2ELi4ENS5_IJNS4_1CILi2EEENSA_ILi4EEENSA_ILi1EEEEEEEENS5_IJNSA_ILi64EEESG_NSA_ILi128EEEEEENS_10bfloat16_tENS5_IJlSD_lEEESJ_SK_NS4_8TiledMMAINS4_8MMA_AtomIJNS4_20SM100_MMA_F16BF16_SSISJ_SJ_fLi64ELi64ELNS4_4UMMA5MajorE0ELSP_0ELNSO_7ScaleInE0ELSQ_0EEEEEENS4_6LayoutINS5_IJSD_SD_SD_EEENS5_IJNSA_ILi0EEESV_SV_EEEEENS5_IJNS4_10UnderscoreESY_SY_EEEEENS4_23SM90_TMA_LOAD_MULTICASTENS4_14ComposedLayoutINS4_7SwizzleILi3ELi4ELi3EEENS4_18smem_ptr_flag_bitsILi16EEENST_INS5_IJNSA_ILi8EEESG_EEENS5_IJSG_SD_EEEEEEEvNS4_8identityES11_S1B_vS1C_EENS_8epilogue10collective18CollectiveEpilogueINS1E_23Sm100TmaWarpSpecializedILi3ELi2ELi16ELb1ELb0EEEJSI_NS5_IJNST_ISG_SD_EENST_INSA_ILi32EEESD_EEEEESJ_SK_SJ_SK_NS1E_6fusion15FusionCallbacksIS1I_NS1N_17LinearCombinationISJ_fSJ_fLNS_15FloatRoundStyleE2EEESI_S1M_JEEENS4_5SM1004TMEM4LOAD26SM100_TMEM_LOAD_16dp256b4xENS4_13SM90_TMA_LOADENS12_INS13_ILi2ELi4ELi3EEES16_NST_INS5_IJS17_S1K_EEENS5_IJS1K_SD_EEEEEEENS4_17SM75_U32x4_LDSM_NENS4_14SM90_TMA_STOREES22_NS4_17SM90_U32x4_STSM_NENS4_39AutoVectorizingCopyWithAssumedAlignmentILi128EEEEEEvvEEEEvNT_6ParamsE --------------------------
	.section	.nv.info._ZN7cutlass13device_kernelINS_4gemm6kernel13GemmUniversalIN4cute5tupleIJiiiiEEENS1_10collective13CollectiveMmaINS1_35MainloopSm100TmaUmmaWarpSpecializedILi6ELi2ELi4ENS5_IJNS4_1CILi2EEENSA_ILi4EEENSA_ILi1EEEEEEEENS5_IJNSA_ILi64EEESG_NSA_ILi128EEEEEENS_10bfloat16_tENS5_IJlSD_lEEESJ_SK_NS4_8TiledMMAINS4_8MMA_AtomIJNS4_20SM100_MMA_F16BF16_SSISJ_SJ_fLi64ELi64ELNS4_4UMMA5MajorE0ELSP_0ELNSO_7ScaleInE0ELSQ_0EEEEEENS4_6LayoutINS5_IJSD_SD_SD_EEENS5_IJNSA_ILi0EEESV_SV_EEEEENS5_IJNS4_10UnderscoreESY_SY_EEEEENS4_23SM90_TMA_LOAD_MULTICASTENS4_14ComposedLayoutINS4_7SwizzleILi3ELi4ELi3EEENS4_18smem_ptr_flag_bitsILi16EEENST_INS5_IJNSA_ILi8EEESG_EEENS5_IJSG_SD_EEEEEEEvNS4_8identityES11_S1B_vS1C_EENS_8epilogue10collective18CollectiveEpilogueINS1E_23Sm100TmaWarpSpecializedILi3ELi2ELi16ELb1ELb0EEEJSI_NS5_IJNST_ISG_SD_EENST_INSA_ILi32EEESD_EEEEESJ_SK_SJ_SK_NS1E_6fusion15FusionCallbacksIS1I_NS1N_17LinearCombinationISJ_fSJ_fLNS_15FloatRoundStyleE2EEESI_S1M_JEEENS4_5SM1004TMEM4LOAD26SM100_TMEM_LOAD_16dp256b4xENS4_13SM90_TMA_LOADENS12_INS13_ILi2ELi4ELi3EEES16_NST_INS5_IJS17_S1K_EEENS5_IJS1K_SD_EEEEEEENS4_17SM75_U32x4_LDSM_NENS4_14SM90_TMA_STOREES22_NS4_17SM90_U32x4_STSM_NENS4_39AutoVectorizingCopyWithAssumedAlignmentILi128EEEEEEvvEEEEvNT_6ParamsE,"",@"SHT_CUDA_INFO"
	.sectionflags	@""
	.align	4


	//----- nvinfo : EIATTR_CUDA_API_VERSION
	.align		4
        /*0000*/ 	.byte	0x04, 0x37
        /*0002*/ 	.short	(.L_31 - .L_30)
.L_30:
        /*0004*/ 	.word	0x00000082


	//----- nvinfo : EIATTR_KPARAM_INFO
	.align		4
.L_31:
        /*0008*/ 	.byte	0x04, 0x17
        /*000a*/ 	.short	(.L_33 - .L_32)
.L_32:
        /*000c*/ 	.word	0x00000000
        /*0010*/ 	.short	0x0000
        /*0012*/ 	.short	0x0000
        /*0014*/ 	.byte	0x00, 0xf0, 0x01, 0x20


	//----- nvinfo : EIATTR_AT_ENTRY_FRAGMENTS
	.align		4
.L_33:
        /*0018*/ 	.byte	0x04, 0x4f
        /*001a*/ 	.short	(.L_35 - .L_34)


	//   ....[0]....
.L_34:
        /*001c*/ 	.word	0x00000006


	//----- nvinfo : EIATTR_RESERVED_SMEM_USED
	.align		4
.L_35:
        /*0020*/ 	.byte	0x01, 0x41
	.zero		2


	//----- nvinfo : EIATTR_SPARSE_MMA_MASK
	.align		4
        /*0024*/ 	.byte	0x03, 0x50
        /*0026*/ 	.short	0x0000


	//----- nvinfo : EIATTR_TCGEN05_1CTA_USED
	.align		4
        /*0028*/ 	.byte	0x01, 0x51
	.zero		2


	//----- nvinfo : EIATTR_MAXREG_COUNT
	.align		4
        /*002c*/ 	.byte	0x03, 0x1b
        /*002e*/ 	.short	0x00ff


	//----- nvinfo : EIATTR_NUM_BARRIERS
	.align		4
        /*0030*/ 	.byte	0x02, 0x4c
        /*0032*/ 	.byte	0x07
	.zero		1


	//----- nvinfo : EIATTR_EXTERNS
	.align		4
        /*0034*/ 	.byte	0x04, 0x0f
        /*0036*/ 	.short	(.L_37 - .L_36)


	//   ....[0]....
	.align		4
.L_36:
        /*0038*/ 	.word	index@(__assertfail)


	//----- nvinfo : EIATTR_MERCURY_ISA_VERSION
	.align		4
.L_37:
        /*003c*/ 	.byte	0x03, 0x5f
        /*003e*/ 	.short	0x0101


	//----- nvinfo : EIATTR_INT_WARP_WIDE_INSTR_OFFSETS
	.align		4
        /*0040*/ 	.byte	0x04, 0x31
        /*0042*/ 	.short	(.L_39 - .L_38)


	//   ....[0]....
.L_38:
        /*0044*/ 	.word	0x00004490


	//   ....[1]....
        /*0048*/ 	.word	0x000044c0


	//   ....[2]....
        /*004c*/ 	.word	0x000044e0


	//   ....[3]....
        /*0050*/ 	.word	0x000050b0


	//   ....[4]....
        /*0054*/ 	.word	0x00005130


	//   ....[5]....
        /*0058*/ 	.word	0x00005230


	//   ....[6]....
        /*005c*/ 	.word	0x00005340


	//----- nvinfo : EIATTR_COOP_GROUP_MASK_REGIDS
	.align		4
.L_39:
        /*0060*/ 	.byte	0x04, 0x29
        /*0062*/ 	.short	(.L_41 - .L_40)


	//   ....[0]....
.L_40:
        /*0064*/ 	.word	0xffffffff


	//   ....[1]....
        /*0068*/ 	.word	0xffffffff


	//   ....[2]....
        /*006c*/ 	.word	0xffffffff


	//   ....[3]....
        /*0070*/ 	.word	0xffffffff


	//   ....[4]....
        /*0074*/ 	.word	0xffffffff


	//   ....[5]....
        /*0078*/ 	.word	0xffffffff


	//   ....[6]....
        /*007c*/ 	.word	0xffffffff


	//   ....[7]....
        /*0080*/ 	.word	0xffffffff


	//   ....[8]....
        /*0084*/ 	.word	0xffffffff


	//   ....[9]....
        /*0088*/ 	.word	0xffffffff


	//   ....[10]....
        /*008c*/ 	.word	0xffffffff


	//   ....[11]....
        /*0090*/ 	.word	0xffffffff


	//   ....[12]....
        /*0094*/ 	.word	0xffffffff


	//   ....[13]....
        /*0098*/ 	.word	0xffffffff


	//----- nvinfo : EIATTR_COOP_GROUP_INSTR_OFFSETS
	.align		4
.L_41:
        /*009c*/ 	.byte	0x04, 0x28
        /*009e*/ 	.short	(.L_43 - .L_42)


	//   ....[0]....
.L_42:
        /*00a0*/ 	.word	0x00000080


	//   ....[1]....
        /*00a4*/ 	.word	0x000004e0


	//   ....[2]....
        /*00a8*/ 	.word	0x000006d0


	//   ....[3]....
        /*00ac*/ 	.word	0x00000850


	//   ....[4]....
        /*00b0*/ 	.word	0x00000950


	//   ....[5]....
        /*00b4*/ 	.word	0x00000ac0


	//   ....[6]....
        /*00b8*/ 	.word	0x00000c60


	//   ....[7]....
        /*00bc*/ 	.word	0x00000e10


	//   ....[8]....
        /*00c0*/ 	.word	0x000024e0


	//   ....[9]....
        /*00c4*/ 	.word	0x000034c0


	//   ....[10]....
        /*00c8*/ 	.word	0x000036d0


	//   ....[11]....
        /*00cc*/ 	.word	0x00003700


	//   ....[12]....
        /*00d0*/ 	.word	0x00004370


	//   ....[13]....
        /*00d4*/ 	.word	0x000045a0


	//----- nvinfo : EIATTR_VRC_CTA_INIT_COUNT
	.align		4
.L_43:
        /*00d8*/ 	.byte	0x02, 0x4a
        /*00da*/ 	.byte	0x80
	.zero		1


	//----- nvinfo : EIATTR_SYSCALL_OFFSETS
	.align		4
        /*00dc*/ 	.byte	0x04, 0x46
        /*00de*/ 	.short	(.L_45 - .L_44)


	//   ....[0]....
.L_44:
        /*00e0*/ 	.word	0x00006030


	//   ....[1]....
        /*00e4*/ 	.word	0x00006120


	//   ....[2]....
        /*00e8*/ 	.word	0x000068f0


	//   ....[3]....
        /*00ec*/ 	.word	0x00007240


	//----- nvinfo : EIATTR_MBARRIER_INSTR_OFFSETS
	.align		4
.L_45:
        /*00f0*/ 	.byte	0x04, 0x39
        /*00f2*/ 	.short	(.L_47 - .L_46)


	//   ....[0]....
.L_46:
        /*00f4*/ 	.word	0x00000600
        /*00f8*/ 	.word	0x000000ff
        /*00fc*/ 	.word	0x00000000
        /*0100*/ 	.short	0x0100
        /*0102*/ 	.byte	0x04
	.zero		1


	//   ....[1]....
        /*0104*/ 	.word	0x00000610
        /*0108*/ 	.word	0x000000ff
        /*010c*/ 	.word	0x00000030
        /*0110*/ 	.short	0x0100
        /*0112*/ 	.byte	0x04
	.zero		1


	//   ....[2]....
        /*0114*/ 	.word	0x00000620
        /*0118*/ 	.word	0x000000ff
        /*011c*/ 	.word	0x00000008
        /*0120*/ 	.short	0x0100
        /*0122*/ 	.byte	0x04
	.zero		1


	//   ....[3]....
        /*0124*/ 	.word	0x00000630
        /*0128*/ 	.word	0x000000ff
        /*012c*/ 	.word	0x00000038
        /*0130*/ 	.short	0x0100
        /*0132*/ 	.byte	0x04
	.zero		1


	//   ....[4]....
        /*0134*/ 	.word	0x00000640
        /*0138*/ 	.word	0x000000ff
        /*013c*/ 	.word	0x00000010
        /*0140*/ 	.short	0x0100
        /*0142*/ 	.byte	0x04
	.zero		1


	//   ....[5]....
        /*0144*/ 	.word	0x00000650
        /*0148*/ 	.word	0x000000ff
        /*014c*/ 	.word	0x00000040
        /*0150*/ 	.short	0x0100
        /*0152*/ 	.byte	0x04
	.zero		1


	//   ....[6]....
        /*0154*/ 	.word	0x00000660
        /*0158*/ 	.word	0x000000ff
        /*015c*/ 	.word	0x00000018
        /*0160*/ 	.short	0x0100
        /*0162*/ 	.byte	0x04
	.zero		1


	//   ....[7]....
        /*0164*/ 	.word	0x00000670
        /*0168*/ 	.word	0x000000ff
        /*016c*/ 	.word	0x00000048
        /*0170*/ 	.short	0x0100
        /*0172*/ 	.byte	0x04
	.zero		1


	//   ....[8]....
        /*0174*/ 	.word	0x00000680
        /*0178*/ 	.word	0x000000ff
        /*017c*/ 	.word	0x00000020
        /*0180*/ 	.short	0x0100
        /*0182*/ 	.byte	0x04
	.zero		1


	//   ....[9]....
        /*0184*/ 	.word	0x00000690
        /*0188*/ 	.word	0x000000ff
        /*018c*/ 	.word	0x00000050
        /*0190*/ 	.short	0x0100
        /*0192*/ 	.byte	0x04
	.zero		1


	//   ....[10]....
        /*0194*/ 	.word	0x000006a0
        /*0198*/ 	.word	0x000000ff
        /*019c*/ 	.word	0x00000028
        /*01a0*/ 	.short	0x0100
        /*01a2*/ 	.byte	0x04
	.zero		1


	//   ....[11]....
        /*01a4*/ 	.word	0x000006b0
        /*01a8*/ 	.word	0x000000ff
        /*01ac*/ 	.word	0x00000058
        /*01b0*/ 	.short	0x0100
        /*01b2*/ 	.byte	0x04
	.zero		1


	//   ....[12]....
        /*01b4*/ 	.word	0x000007e0
        /*01b8*/ 	.word	0x000000ff
        /*01bc*/ 	.word	0x00000060
        /*01c0*/ 	.short	0x0100
        /*01c2*/ 	.byte	0x04
	.zero		1


	//   ....[13]....
        /*01c4*/ 	.word	0x000007f0
        /*01c8*/ 	.word	0x000000ff
        /*01cc*/ 	.word	0x00000078
        /*01d0*/ 	.short	0x0100
        /*01d2*/ 	.byte	0x04
	.zero		1


	//   ....[14]....
        /*01d4*/ 	.word	0x00000800
        /*01d8*/ 	.word	0x000000ff
        /*01dc*/ 	.word	0x00000068
        /*01e0*/ 	.short	0x0100
        /*01e2*/ 	.byte	0x04
	.zero		1


	//   ....[15]....
        /*01e4*/ 	.word	0x00000810
        /*01e8*/ 	.word	0x000000ff
        /*01ec*/ 	.word	0x00000080
        /*01f0*/ 	.short	0x0100
        /*01f2*/ 	.byte	0x04
	.zero		1


	//   ....[16]....
        /*01f4*/ 	.word	0x00000820
        /*01f8*/ 	.word	0x000000ff
        /*01fc*/ 	.word	0x00000070
        /*0200*/ 	.short	0x0100
        /*0202*/ 	.byte	0x04
	.zero		1


	//   ....[17]....
        /*0204*/ 	.word	0x00000830
        /*0208*/ 	.word	0x000000ff
        /*020c*/ 	.word	0x00000088
        /*0210*/ 	.short	0x0100
        /*0212*/ 	.byte	0x04
	.zero		1


	//   ....[18]....
        /*0214*/ 	.word	0x00000920
        /*0218*/ 	.word	0x000000ff
        /*021c*/ 	.word	0x00000090
        /*0220*/ 	.short	0x0100
        /*0222*/ 	.byte	0x06
	.zero		1


	//   ....[19]....
        /*0224*/ 	.word	0x00000930
        /*0228*/ 	.word	0x000000ff
        /*022c*/ 	.word	0x00000098
        /*0230*/ 	.short	0x0100
        /*0232*/ 	.byte	0x06
	.zero		1


	//   ....[20]....
        /*0234*/ 	.word	0x00000a70
        /*0238*/ 	.word	0x000000ff
        /*023c*/ 	.word	0x000000a0
        /*0240*/ 	.short	0x0100
        /*0242*/ 	.byte	0x06
	.zero		1


	//   ....[21]....
        /*0244*/ 	.word	0x00000a80
        /*0248*/ 	.word	0x000000ff
        /*024c*/ 	.word	0x000000b0
        /*0250*/ 	.short	0x0100
        /*0252*/ 	.byte	0x06
	.zero		1


	//   ....[22]....
        /*0254*/ 	.word	0x00000a90
        /*0258*/ 	.word	0x000000ff
        /*025c*/ 	.word	0x000000a8
        /*0260*/ 	.short	0x0100
        /*0262*/ 	.byte	0x06
	.zero		1


	//   ....[23]....
        /*0264*/ 	.word	0x00000aa0
        /*0268*/ 	.word	0x000000ff
        /*026c*/ 	.word	0x000000b8
        /*0270*/ 	.short	0x0100
        /*0272*/ 	.byte	0x06
	.zero		1


	//   ....[24]....
        /*0274*/ 	.word	0x00000bd0
        /*0278*/ 	.word	0x000000ff
        /*027c*/ 	.word	0x000000c0
        /*0280*/ 	.short	0x0100
        /*0282*/ 	.byte	0x04
	.zero		1


	//   ....[25]....
        /*0284*/ 	.word	0x00000be0
        /*0288*/ 	.word	0x000000ff
        /*028c*/ 	.word	0x000000e0
        /*0290*/ 	.short	0x0100
        /*0292*/ 	.byte	0x04
	.zero		1


	//   ....[26]....
        /*0294*/ 	.word	0x00000bf0
        /*0298*/ 	.word	0x000000ff
        /*029c*/ 	.word	0x000000c8
        /*02a0*/ 	.short	0x0100
        /*02a2*/ 	.byte	0x04
	.zero		1


	//   ....[27]....
        /*02a4*/ 	.word	0x00000c00
        /*02a8*/ 	.word	0x000000ff
        /*02ac*/ 	.word	0x000000e8
        /*02b0*/ 	.short	0x0100
        /*02b2*/ 	.byte	0x04
	.zero		1


	//   ....[28]....
        /*02b4*/ 	.word	0x00000c10
        /*02b8*/ 	.word	0x000000ff
        /*02bc*/ 	.word	0x000000d0
        /*02c0*/ 	.short	0x0100
        /*02c2*/ 	.byte	0x04
	.zero		1


	//   ....[29]....
        /*02c4*/ 	.word	0x00000c20
        /*02c8*/ 	.word	0x000000ff
        /*02cc*/ 	.word	0x000000f0
        /*02d0*/ 	.short	0x0100
        /*02d2*/ 	.byte	0x04
	.zero		1


	//   ....[30]....
        /*02d4*/ 	.word	0x00000c30
        /*02d8*/ 	.word	0x000000ff
        /*02dc*/ 	.word	0x000000d8
        /*02e0*/ 	.short	0x0100
        /*02e2*/ 	.byte	0x04
	.zero		1


	//   ....[31]....
        /*02e4*/ 	.word	0x00000c40
        /*02e8*/ 	.word	0x000000ff
        /*02ec*/ 	.word	0x000000f8
        /*02f0*/ 	.short	0x0100
        /*02f2*/ 	.byte	0x04
	.zero		1


	//   ....[32]....
        /*02f4*/ 	.word	0x00000d30
        /*02f8*/ 	.word	0x000000ff
        /*02fc*/ 	.word	0x00000100
        /*0300*/ 	.short	0x0100
        /*0302*/ 	.byte	0x04
	.zero		1


	//   ....[33]....
        /*0304*/ 	.word	0x00000d40
        /*0308*/ 	.word	0x000000ff
        /*030c*/ 	.word	0x00000110
        /*0310*/ 	.short	0x0100
        /*0312*/ 	.byte	0x04
	.zero		1


	//   ....[34]....
        /*0314*/ 	.word	0x00000d50
        /*0318*/ 	.word	0x000000ff
        /*031c*/ 	.word	0x00000108
        /*0320*/ 	.short	0x0100
        /*0322*/ 	.byte	0x04
	.zero		1


	//   ....[35]....
        /*0324*/ 	.word	0x00000d60
        /*0328*/ 	.word	0x000000ff
        /*032c*/ 	.word	0x00000118
        /*0330*/ 	.short	0x0100
        /*0332*/ 	.byte	0x04
	.zero		1


	//   ....[36]....
        /*0334*/ 	.word	0x00001ad0
        /*0338*/ 	.word	0x00000000
        /*033c*/ 	.word	0x00000110
        /*0340*/ 	.short	0x010a
        /*0342*/ 	.byte	0xff
	.zero		1


	//   ....[37]....
        /*0344*/ 	.word	0x00001b00
        /*0348*/ 	.word	0x00000000
        /*034c*/ 	.word	0x00000100
        /*0350*/ 	.short	0x0101
        /*0352*/ 	.byte	0xff
	.zero		1


	//   ....[38]....
        /*0354*/ 	.word	0x00001be0
        /*0358*/ 	.word	0x000000ff
        /*035c*/ 	.word	0x00000030
        /*0360*/ 	.short	0x010a
        /*0362*/ 	.byte	0x04
	.zero		1


	//   ....[39]....
        /*0364*/ 	.word	0x00001c60
        /*0368*/ 	.word	0x000000ff
        /*036c*/ 	.word	0x00000030
        /*0370*/ 	.short	0x010a
        /*0372*/ 	.byte	0x21
	.zero		1


	//   ....[40]....
        /*0374*/ 	.word	0x00001da0
        /*0378*/ 	.word	0x000000ff
        /*037c*/ 	.word	0x00000030
        /*0380*/ 	.short	0x010a
        /*0382*/ 	.byte	0x04
	.zero		1


	//   ....[41]....
        /*0384*/ 	.word	0x00002060
        /*0388*/ 	.word	0x000000ff
        /*038c*/ 	.word	0x00000098
        /*0390*/ 	.short	0x0101
        /*0392*/ 	.byte	0x15
	.zero		1


	//   ....[42]....
        /*0394*/ 	.word	0x00002080
        /*0398*/ 	.word	0x000000ff
        /*039c*/ 	.word	0x00000030
        /*03a0*/ 	.short	0x010a
        /*03a2*/ 	.byte	0x04
	.zero		1


	//   ....[43]....
        /*03a4*/ 	.word	0x00002100
        /*03a8*/ 	.word	0x000000ff
        /*03ac*/ 	.word	0x00000030
        /*03b0*/ 	.short	0x010a
        /*03b2*/ 	.byte	0x21
	.zero		1


	//   ....[44]....
        /*03b4*/ 	.word	0x00002240
        /*03b8*/ 	.word	0x000000ff
        /*03bc*/ 	.word	0x00000030
        /*03c0*/ 	.short	0x010a
        /*03c2*/ 	.byte	0x04
	.zero		1


	//   ....[45]....
        /*03c4*/ 	.word	0x00002510
        /*03c8*/ 	.word	0x00000003
        /*03cc*/ 	.word	0x000000a0
        /*03d0*/ 	.short	0x010a
        /*03d2*/ 	.byte	0xff
	.zero		1


	//   ....[46]....
        /*03d4*/ 	.word	0x00002660
        /*03d8*/ 	.word	0x00000000
        /*03dc*/ 	.word	0x00000000
        /*03e0*/ 	.short	0x0101
        /*03e2*/ 	.byte	0xff
	.zero		1


	//   ....[47]....
        /*03e4*/ 	.word	0x00002c20
        /*03e8*/ 	.word	0x000000ff
        /*03ec*/ 	.word	0x00000000
        /*03f0*/ 	.short	0x010a
        /*03f2*/ 	.byte	0x04
	.zero		1


	//   ....[48]....
        /*03f4*/ 	.word	0x00002cb0
        /*03f8*/ 	.word	0x000000ff
        /*03fc*/ 	.word	0x00000000
        /*0400*/ 	.short	0x010a
        /*0402*/ 	.byte	0x05
	.zero		1


	//   ....[49]....
        /*0404*/ 	.word	0x00002d40
        /*0408*/ 	.word	0x000000ff
        /*040c*/ 	.word	0x00000000
        /*0410*/ 	.short	0x010a
        /*0412*/ 	.byte	0x05
	.zero		1


	//   ....[50]....
        /*0414*/ 	.word	0x00002dd0
        /*0418*/ 	.word	0x000000ff
        /*041c*/ 	.word	0x00000000
        /*0420*/ 	.short	0x010a
        /*0422*/ 	.byte	0x05
	.zero		1


	//   ....[51]....
        /*0424*/ 	.word	0x00002e60
        /*0428*/ 	.word	0x000000ff
        /*042c*/ 	.word	0x00000000
        /*0430*/ 	.short	0x010a
        /*0432*/ 	.byte	0x05
	.zero		1


	//   ....[52]....
        /*0434*/ 	.word	0x00002f00
        /*0438*/ 	.word	0x00000000
        /*043c*/ 	.word	0x00000000
        /*0440*/ 	.short	0x010a
        /*0442*/ 	.byte	0xff
	.zero		1


	//   ....[53]....
        /*0444*/ 	.word	0x00003020
        /*0448*/ 	.word	0x00000002
        /*044c*/ 	.word	0x00000100
        /*0450*/ 	.short	0x010a
        /*0452*/ 	.byte	0xff
	.zero		1


	//   ....[54]....
        /*0454*/ 	.word	0x00003090
        /*0458*/ 	.word	0x00000002
        /*045c*/ 	.word	0x00000000
        /*0460*/ 	.short	0x0101
        /*0462*/ 	.byte	0xff
	.zero		1


	//   ....[55]....
        /*0464*/ 	.word	0x000030b0
        /*0468*/ 	.word	0x000000ff
        /*046c*/ 	.word	0x000000b0
        /*0470*/ 	.short	0x010a
        /*0472*/ 	.byte	0x04
	.zero		1


	//   ....[56]....
        /*0474*/ 	.word	0x000031d0
        /*0478*/ 	.word	0x00000002
        /*047c*/ 	.word	0x000000a0
        /*0480*/ 	.short	0x010a
        /*0482*/ 	.byte	0xff
	.zero		1


	//   ....[57]....
        /*0484*/ 	.word	0x000032d0
        /*0488*/ 	.word	0x00000002
        /*048c*/ 	.word	0x00000000
        /*0490*/ 	.short	0x0101
        /*0492*/ 	.byte	0xff
	.zero		1


	//   ....[58]....
        /*0494*/ 	.word	0x00003360
        /*0498*/ 	.word	0x000000ff
        /*049c*/ 	.word	0x000000b0
        /*04a0*/ 	.short	0x0106
        /*04a2*/ 	.byte	0x04
	.zero		1


	//   ....[59]....
        /*04a4*/ 	.word	0x00003380
        /*04a8*/ 	.word	0x000000ff
        /*04ac*/ 	.word	0x000000b0
        /*04b0*/ 	.short	0x010a
        /*04b2*/ 	.byte	0x04
	.zero		1


	//   ....[60]....
        /*04b4*/ 	.word	0x00003410
        /*04b8*/ 	.word	0x000000ff
        /*04bc*/ 	.word	0x000000b0
        /*04c0*/ 	.short	0x0106
        /*04c2*/ 	.byte	0x07
	.zero		1


	//   ....[61]....
        /*04c4*/ 	.word	0x00003450
        /*04c8*/ 	.word	0x00000000
        /*04cc*/ 	.word	0x000000b0
        /*04d0*/ 	.short	0x010a
        /*04d2*/ 	.byte	0xff
	.zero		1


	//   ....[62]....
        /*04d4*/ 	.word	0x00003a20
        /*04d8*/ 	.word	0x00000000
        /*04dc*/ 	.word	0x000000a0
        /*04e0*/ 	.short	0x010a
        /*04e2*/ 	.byte	0xff
	.zero		1


	//   ....[63]....
        /*04e4*/ 	.word	0x00003b20
        /*04e8*/ 	.word	0x00000003
        /*04ec*/ 	.word	0x00000000
        /*04f0*/ 	.short	0x0101
        /*04f2*/ 	.byte	0xff
	.zero		1


	//   ....[64]....
        /*04f4*/ 	.word	0x00003b30
        /*04f8*/ 	.word	0x000000ff
        /*04fc*/ 	.word	0x00000000
        /*0500*/ 	.short	0x010a
        /*0502*/ 	.byte	0x04
	.zero		1


	//   ....[65]....
        /*0504*/ 	.word	0x00003bb0
        /*0508*/ 	.word	0x000000ff
        /*050c*/ 	.word	0x000000e0
        /*0510*/ 	.short	0x010a
        /*0512*/ 	.byte	0x2e
	.zero		1


	//   ....[66]....
        /*0514*/ 	.word	0x00003c90
        /*0518*/ 	.word	0x000000ff
        /*051c*/ 	.word	0x00000000
        /*0520*/ 	.short	0x010a
        /*0522*/ 	.byte	0x07
	.zero		1


	//   ....[67]....
        /*0524*/ 	.word	0x00003dd0
        /*0528*/ 	.word	0x000000ff
        /*052c*/ 	.word	0x00000000
        /*0530*/ 	.short	0x010a
        /*0532*/ 	.byte	0x04
	.zero		1


	//   ....[68]....
        /*0534*/ 	.word	0x000041a0
        /*0538*/ 	.word	0x000000ff
        /*053c*/ 	.word	0x00000000
        /*0540*/ 	.short	0x010a
        /*0542*/ 	.byte	0x04
	.zero		1


	//   ....[69]....
        /*0544*/ 	.word	0x00004230
        /*0548*/ 	.word	0x000000ff
        /*054c*/ 	.word	0x00000000
        /*0550*/ 	.short	0x010a
        /*0552*/ 	.byte	0x05
	.zero		1


	//   ....[70]....
        /*0554*/ 	.word	0x000042c0
        /*0558*/ 	.word	0x000000ff
        /*055c*/ 	.word	0x00000000
        /*0560*/ 	.short	0x010a
        /*0562*/ 	.byte	0x05
	.zero		1


	//   ....[71]....
        /*0564*/ 	.word	0x00004350
        /*0568*/ 	.word	0x000000ff
        /*056c*/ 	.word	0x00000000
        /*0570*/ 	.short	0x010a
        /*0572*/ 	.byte	0x04
	.zero		1


	//   ....[72]....
        /*0574*/ 	.word	0x000047e0
        /*0578*/ 	.word	0x0000000c
        /*057c*/ 	.word	0x000000a0
        /*0580*/ 	.short	0x010a
        /*0582*/ 	.byte	0xff
	.zero		1


	//   ....[73]....
        /*0584*/ 	.word	0x00004950
        /*0588*/ 	.word	0x00000000
        /*058c*/ 	.word	0x00000000
        /*0590*/ 	.short	0x0101
        /*0592*/ 	.byte	0xff
	.zero		1


	//   ....[74]....
        /*0594*/ 	.word	0x00004dd0
        /*0598*/ 	.word	0x000000ff
        /*059c*/ 	.word	0x00000098
        /*05a0*/ 	.short	0x010a
        /*05a2*/ 	.byte	0x18
	.zero		1


	//   ....[75]....
        /*05a4*/ 	.word	0x00004f90
        /*05a8*/ 	.word	0x000000ff
        /*05ac*/ 	.word	0x00000078
        /*05b0*/ 	.short	0x010a
        /*05b2*/ 	.byte	0x04
	.zero		1


	//   ....[76]....
        /*05b4*/ 	.word	0x00005160
        /*05b8*/ 	.word	0x000000ff
        /*05bc*/ 	.word	0x00000060
        /*05c0*/ 	.short	0x010b
        /*05c2*/ 	.byte	0x04
	.zero		1


	//   ....[77]....
        /*05c4*/ 	.word	0x00005170
        /*05c8*/ 	.word	0x000000ff
        /*05cc*/ 	.word	0x00000000
        /*05d0*/ 	.short	0x0101
        /*05d2*/ 	.byte	0x14
	.zero		1


	//   ....[78]....
        /*05d4*/ 	.word	0x00005180
        /*05d8*/ 	.word	0x000000ff
        /*05dc*/ 	.word	0x00000078
        /*05e0*/ 	.short	0x010a
        /*05e2*/ 	.byte	0x05
	.zero		1


	//   ....[79]....
        /*05e4*/ 	.word	0x00005370
        /*05e8*/ 	.word	0x000000ff
        /*05ec*/ 	.word	0x00000060
        /*05f0*/ 	.short	0x010b
        /*05f2*/ 	.byte	0x05
	.zero		1


	//   ....[80]....
        /*05f4*/ 	.word	0x00005380
        /*05f8*/ 	.word	0x000000ff
        /*05fc*/ 	.word	0x00000000
        /*0600*/ 	.short	0x0101
        /*0602*/ 	.byte	0x04
	.zero		1


	//   ....[81]....
        /*0604*/ 	.word	0x00005420
        /*0608*/ 	.word	0x000000ff
        /*060c*/ 	.word	0x00000000
        /*0610*/ 	.short	0x010a
        /*0612*/ 	.byte	0x04
	.zero		1


	//   ....[82]....
        /*0614*/ 	.word	0x000054b0
        /*0618*/ 	.word	0x000000ff
        /*061c*/ 	.word	0x00000000
        /*0620*/ 	.short	0x010a
        /*0622*/ 	.byte	0x05
	.zero		1


	//   ....[83]....
        /*0624*/ 	.word	0x00005550
        /*0628*/ 	.word	0x00000000
        /*062c*/ 	.word	0x00000000
        /*0630*/ 	.short	0x010a
        /*0632*/ 	.byte	0xff
	.zero		1


	//   ....[84]....
        /*0634*/ 	.word	0x000058a0
        /*0638*/ 	.word	0x00000000
        /*063c*/ 	.word	0x000000a0
        /*0640*/ 	.short	0x010a
        /*0642*/ 	.byte	0xff
	.zero		1


	//   ....[85]....
        /*0644*/ 	.word	0x00005970
        /*0648*/ 	.word	0x00000000
        /*064c*/ 	.word	0x00000000
        /*0650*/ 	.short	0x0101
        /*0652*/ 	.byte	0xff
	.zero		1


	//   ....[86]....
        /*0654*/ 	.word	0x00006520
        /*0658*/ 	.word	0x00000002
        /*065c*/ 	.word	0x00000060
        /*0660*/ 	.short	0x010a
        /*0662*/ 	.byte	0xff
	.zero		1


	//   ....[87]....
        /*0664*/ 	.word	0x00006550
        /*0668*/ 	.word	0x0000001b
        /*066c*/ 	.word	0x000000c0
        /*0670*/ 	.short	0x010a
        /*0672*/ 	.byte	0xff
	.zero		1


	//   ....[88]....
        /*0674*/ 	.word	0x00006640
        /*0678*/ 	.word	0x00000002
        /*067c*/ 	.word	0x00000060
        /*0680*/ 	.short	0x010a
        /*0682*/ 	.byte	0xff
	.zero		1


	//   ....[89]....
        /*0684*/ 	.word	0x000067d0
        /*0688*/ 	.word	0x0000001b
        /*068c*/ 	.word	0x000000c0
        /*0690*/ 	.short	0x010a
        /*0692*/ 	.byte	0xff
	.zero		1


	//   ....[90]....
        /*0694*/ 	.word	0x00006fa0
        /*0698*/ 	.word	0x00000000
        /*069c*/ 	.word	0x00000000
        /*06a0*/ 	.short	0x0101
        /*06a2*/ 	.byte	0xff
	.zero		1


	//   ....[91]....
        /*06a4*/ 	.word	0x00006fb0
        /*06a8*/ 	.word	0x00000002
        /*06ac*/ 	.word	0x00000060
        /*06b0*/ 	.short	0x010a
        /*06b2*/ 	.byte	0xff
	.zero		1


	//   ....[92]....
        /*06b4*/ 	.word	0x00007070
        /*06b8*/ 	.word	0x00000002
        /*06bc*/ 	.word	0x00000060
        /*06c0*/ 	.short	0x010a
        /*06c2*/ 	.byte	0xff
	.zero		1


	//   ....[93]....
        /*06c4*/ 	.word	0x00007410
        /*06c8*/ 	.word	0x000000ff
        /*06cc*/ 	.word	0x00000000
        /*06d0*/ 	.short	0x0101
        /*06d2*/ 	.byte	0x04
	.zero		1


	//   ....[94]....
        /*06d4*/ 	.word	0x00007970
        /*06d8*/ 	.word	0x00000000
        /*06dc*/ 	.word	0x00000000
        /*06e0*/ 	.short	0x0101
        /*06e2*/ 	.byte	0xff
	.zero		1


	//   ....[95]....
        /*06e4*/ 	.word	0x00007c30
        /*06e8*/ 	.word	0x000000ff
        /*06ec*/ 	.word	0x00000000
        /*06f0*/ 	.short	0x0101
        /*06f2*/ 	.byte	0x06
	.zero		1


	//   ....[96]....
        /*06f4*/ 	.word	0x00007c50
        /*06f8*/ 	.word	0x00000000
        /*06fc*/ 	.word	0x00000110
        /*0700*/ 	.short	0x010a
        /*0702*/ 	.byte	0xff
	.zero		1


	//   ....[97]....
        /*0704*/ 	.word	0x00007cb0
        /*0708*/ 	.word	0x00000000
        /*070c*/ 	.word	0x00000030
        /*0710*/ 	.short	0x010a
        /*0712*/ 	.byte	0xff
	.zero		1


	//   ....[98]....
        /*0714*/ 	.word	0x00007d10
        /*0718*/ 	.word	0x00000000
        /*071c*/ 	.word	0x00000030
        /*0720*/ 	.short	0x010a
        /*0722*/ 	.byte	0xff
	.zero		1


	//   ....[99]....
        /*0724*/ 	.word	0x00007d60
        /*0728*/ 	.word	0x00000003
        /*072c*/ 	.word	0x000000a0
        /*0730*/ 	.short	0x010a
        /*0732*/ 	.byte	0xff
	.zero		1


	//   ....[100]....
        /*0734*/ 	.word	0x00007dc0
        /*0738*/ 	.word	0x00000000
        /*073c*/ 	.word	0x00000000
        /*0740*/ 	.short	0x010a
        /*0742*/ 	.byte	0xff
	.zero		1


	//   ....[101]....
        /*0744*/ 	.word	0x00007e20
        /*0748*/ 	.word	0x00000000
        /*074c*/ 	.word	0x00000000
        /*0750*/ 	.short	0x010a
        /*0752*/ 	.byte	0xff
	.zero		1


	//   ....[102]....
        /*0754*/ 	.word	0x00007e80
        /*0758*/ 	.word	0x00000000
        /*075c*/ 	.word	0x00000000
        /*0760*/ 	.short	0x010a
        /*0762*/ 	.byte	0xff
	.zero		1


	//   ....[103]....
        /*0764*/ 	.word	0x00007ee0
        /*0768*/ 	.word	0x00000000
        /*076c*/ 	.word	0x00000000
        /*0770*/ 	.short	0x010a
        /*0772*/ 	.byte	0xff
	.zero		1


	//   ....[104]....
        /*0774*/ 	.word	0x00007f40
        /*0778*/ 	.word	0x00000000
        /*077c*/ 	.word	0x00000000
        /*0780*/ 	.short	0x010a
        /*0782*/ 	.byte	0xff
	.zero		1


	//   ....[105]....
        /*0784*/ 	.word	0x00007f90
        /*0788*/ 	.word	0x00000002
        /*078c*/ 	.word	0x00000100
        /*0790*/ 	.short	0x010a
        /*0792*/ 	.byte	0xff
	.zero		1


	//   ....[106]....
        /*0794*/ 	.word	0x00007ff0
        /*0798*/ 	.word	0x00000002
        /*079c*/ 	.word	0x000000b0
        /*07a0*/ 	.short	0x010a
        /*07a2*/ 	.byte	0xff
	.zero		1


	//   ....[107]....
        /*07a4*/ 	.word	0x00008040
        /*07a8*/ 	.word	0x00000002
        /*07ac*/ 	.word	0x000000a0
        /*07b0*/ 	.short	0x010a
        /*07b2*/ 	.byte	0xff
	.zero		1


	//   ....[108]....
        /*07b4*/ 	.word	0x000080a0
        /*07b8*/ 	.word	0x00000000
        /*07bc*/ 	.word	0x000000b0
        /*07c0*/ 	.short	0x010a
        /*07c2*/ 	.byte	0xff
	.zero		1


	//   ....[109]....
        /*07c4*/ 	.word	0x000080f0
        /*07c8*/ 	.word	0x00000000
        /*07cc*/ 	.word	0x000000a0
        /*07d0*/ 	.short	0x010a
        /*07d2*/ 	.byte	0xff
	.zero		1


	//   ....[110]....
        /*07d4*/ 	.word	0x00008150
        /*07d8*/ 	.word	0x00000002
        /*07dc*/ 	.word	0x000000e0
        /*07e0*/ 	.short	0x010a
        /*07e2*/ 	.byte	0xff
	.zero		1


	//   ....[111]....
        /*07e4*/ 	.word	0x000081b0
        /*07e8*/ 	.word	0x00000000
        /*07ec*/ 	.word	0x00000000
        /*07f0*/ 	.short	0x010a
        /*07f2*/ 	.byte	0xff
	.zero		1


	//   ....[112]....
        /*07f4*/ 	.word	0x00008210
        /*07f8*/ 	.word	0x00000000
        /*07fc*/ 	.word	0x00000000
        /*0800*/ 	.short	0x010a
        /*0802*/ 	.byte	0xff
	.zero		1


	//   ....[113]....
        /*0804*/ 	.word	0x00008270
        /*0808*/ 	.word	0x00000000
        /*080c*/ 	.word	0x00000000
        /*0810*/ 	.short	0x010a
        /*0812*/ 	.byte	0xff
	.zero		1


	//   ....[114]....
        /*0814*/ 	.word	0x000082d0
        /*0818*/ 	.word	0x00000000
        /*081c*/ 	.word	0x00000000
        /*0820*/ 	.short	0x010a
        /*0822*/ 	.byte	0xff
	.zero		1


	//   ....[115]....
        /*0824*/ 	.word	0x00008330
        /*0828*/ 	.word	0x00000000
        /*082c*/ 	.word	0x00000000
        /*0830*/ 	.short	0x010a
        /*0832*/ 	.byte	0xff
	.zero		1


	//   ....[116]....
        /*0834*/ 	.word	0x00008380
        /*0838*/ 	.word	0x0000000c
        /*083c*/ 	.word	0x000000a0
        /*0840*/ 	.short	0x010a
        /*0842*/ 	.byte	0xff
	.zero		1


	//   ....[117]....
        /*0844*/ 	.word	0x000083e0
        /*0848*/ 	.word	0x00000000
        /*084c*/ 	.word	0x00000098
        /*0850*/ 	.short	0x010a
        /*0852*/ 	.byte	0xff
	.zero		1


	//   ....[118]....
        /*0854*/ 	.word	0x00008440
        /*0858*/ 	.word	0x00000000
        /*085c*/ 	.word	0x00000078
        /*0860*/ 	.short	0x010a
        /*0862*/ 	.byte	0xff
	.zero		1


	//   ....[119]....
        /*0864*/ 	.word	0x000084a0
        /*0868*/ 	.word	0x00000006
        /*086c*/ 	.word	0x00000078
        /*0870*/ 	.short	0x010a
        /*0872*/ 	.byte	0xff
	.zero		1


	//   ....[120]....
        /*0874*/ 	.word	0x00008500
        /*0878*/ 	.word	0x00000000
        /*087c*/ 	.word	0x00000000
        /*0880*/ 	.short	0x010a
        /*0882*/ 	.byte	0xff
	.zero		1


	//   ....[121]....
        /*0884*/ 	.word	0x00008560
        /*0888*/ 	.word	0x00000000
        /*088c*/ 	.word	0x00000000
        /*0890*/ 	.short	0x010a
        /*0892*/ 	.byte	0xff
	.zero		1


	//   ....[122]....
        /*0894*/ 	.word	0x000085b0
        /*0898*/ 	.word	0x00000000
        /*089c*/ 	.word	0x000000a0
        /*08a0*/ 	.short	0x010a
        /*08a2*/ 	.byte	0xff
	.zero		1


	//   ....[123]....
        /*08a4*/ 	.word	0x00008600
        /*08a8*/ 	.word	0x00000002
        /*08ac*/ 	.word	0x00000060
        /*08b0*/ 	.short	0x010a
        /*08b2*/ 	.byte	0xff
	.zero		1


	//   ....[124]....
        /*08b4*/ 	.word	0x00008650
        /*08b8*/ 	.word	0x0000001b
        /*08bc*/ 	.word	0x000000c0
        /*08c0*/ 	.short	0x010a
        /*08c2*/ 	.byte	0xff
	.zero		1


	//   ....[125]....
        /*08c4*/ 	.word	0x000086a0
        /*08c8*/ 	.word	0x00000002
        /*08cc*/ 	.word	0x00000060
        /*08d0*/ 	.short	0x010a
        /*08d2*/ 	.byte	0xff
	.zero		1


	//----- nvinfo : EIATTR_NUM_MBARRIERS
	.align		4
.L_47:
        /*08d4*/ 	.byte	0x03, 0x38
        /*08d6*/ 	.short	0x0024


	//----- nvinfo : EIATTR_EXIT_INSTR_OFFSETS
	.align		4
        /*08d8*/ 	.byte	0x04, 0x1c
        /*08da*/ 	.short	(.L_49 - .L_48)


	//   ....[0]....
.L_48:
        /*08dc*/ 	.word	0x00002f30


	//   ....[1]....
        /*08e0*/ 	.word	0x00003420


	//   ....[2]....
        /*08e4*/ 	.word	0x00003480


	//   ....[3]....
        /*08e8*/ 	.word	0x000045b0


	//   ....[4]....
        /*08ec*/ 	.word	0x00005580


	//   ....[5]....
        /*08f0*/ 	.word	0x000055c0


	//   ....[6]....
        /*08f4*/ 	.word	0x00007b30


	//   ....[7]....
        /*08f8*/ 	.word	0x00007ba0


	//   ....[8]....
        /*08fc*/ 	.word	0x00007bd0


	//   ....[9]....
        /*0900*/ 	.word	0x00007c40


	//----- nvinfo : EIATTR_MAX_THREADS
	.align		4
.L_49:
        /*0904*/ 	.byte	0x04, 0x05
        /*0906*/ 	.short	(.L_51 - .L_50)
.L_50:
        /*0908*/ 	.word	0x00000100
        /*090c*/ 	.word	0x00000001
        /*0910*/ 	.word	0x00000001


	//----- nvinfo : EIATTR_CRS_STACK_SIZE
	.align		4
.L_51:
        /*0914*/ 	.byte	0x04, 0x1e
        /*0916*/ 	.short	(.L_53 - .L_52)
.L_52:
        /*0918*/ 	.word	0x00000000


	//----- nvinfo : EIATTR_CBANK_PARAM_SIZE
	.align		4
.L_53:
        /*091c*/ 	.byte	0x03, 0x19
        /*091e*/ 	.short	0x0800


	//----- nvinfo : EIATTR_PARAM_CBANK
	.align		4
        /*0920*/ 	.byte	0x04, 0x0a
        /*0922*/ 	.short	(.L_55 - .L_54)
	.align		4
.L_54:
        /*0924*/ 	.word	index@(.nv.constant0._ZN7cutlass13device_kernelINS_4gemm6kernel13GemmUniversalIN4cute5tupleIJiiiiEEENS1_10collective13CollectiveMmaINS1_35MainloopSm100TmaUmmaWarpSpecializedILi6ELi2ELi4ENS5_IJNS4_1CILi2EEENSA_ILi4EEENSA_ILi1EEEEEEEENS5_IJNSA_ILi64EEESG_NSA_ILi128EEEEEENS_10bfloat16_tENS5_IJlSD_lEEESJ_SK_NS4_8TiledMMAINS4_8MMA_AtomIJNS4_20SM100_MMA_F16BF16_SSISJ_SJ_fLi64ELi64ELNS4_4UMMA5MajorE0ELSP_0ELNSO_7ScaleInE0ELSQ_0EEEEEENS4_6LayoutINS5_IJSD_SD_SD_EEENS5_IJNSA_ILi0EEESV_SV_EEEEENS5_IJNS4_10UnderscoreESY_SY_EEEEENS4_23SM90_TMA_LOAD_MULTICASTENS4_14ComposedLayoutINS4_7SwizzleILi3ELi4ELi3EEENS4_18smem_ptr_flag_bitsILi16EEENST_INS5_IJNSA_ILi8EEESG_EEENS5_IJSG_SD_EEEEEEEvNS4_8identityES11_S1B_vS1C_EENS_8epilogue10collective18CollectiveEpilogueINS1E_23Sm100TmaWarpSpecializedILi3ELi2ELi16ELb1ELb0EEEJSI_NS5_IJNST_ISG_SD_EENST_INSA_ILi32EEESD_EEEEESJ_SK_SJ_SK_NS1E_6fusion15FusionCallbacksIS1I_NS1N_17LinearCombinationISJ_fSJ_fLNS_15FloatRoundStyleE2EEESI_S1M_JEEENS4_5SM1004TMEM4LOAD26SM100_TMEM_LOAD_16dp256b4xENS4_13SM90_TMA_LOADENS12_INS13_ILi2ELi4ELi3EEES16_NST_INS5_IJS17_S1K_EEENS5_IJS1K_SD_EEEEEEENS4_17SM75_U32x4_LDSM_NENS4_14SM90_TMA_STOREES22_NS4_17SM90_U32x4_STSM_NENS4_39AutoVectorizingCopyWithAssumedAlignmentILi128EEEEEEvvEEEEvNT_6ParamsE)
        /*0928*/ 	.short	0x0380
        /*092a*/ 	.short	0x0800


	//----- nvinfo : EIATTR_SW_WAR
	.align		4
.L_55:
        /*092c*/ 	.byte	0x04, 0x36
        /*092e*/ 	.short	(.L_57 - .L_56)
.L_56:
        /*0930*/ 	.word	0x00000008
.L_57:


//--------------------- .nv.callgraph             --------------------------
	.section	.nv.callgraph,"",@"SHT_CUDA_CALLGRAPH"
	.align	4
	.sectionentsize	8
	.align		4
        /*0000*/ 	.word	0x00000000
	.align		4
        /*0004*/ 	.word	0xffffffff
	.align		4
        /*0008*/ 	.word	index@(_ZN7cutlass13device_kernelINS_4gemm6kernel13GemmUniversalIN4cute5tupleIJiiiiEEENS1_10collective13CollectiveMmaINS1_35MainloopSm100TmaUmmaWarpSpecializedILi6ELi2ELi4ENS5_IJNS4_1CILi2EEENSA_ILi4EEENSA_ILi1EEEEEEEENS5_IJNSA_ILi64EEESG_NSA_ILi128EEEEEENS_10bfloat16_tENS5_IJlSD_lEEESJ_SK_NS4_8TiledMMAINS4_8MMA_AtomIJNS4_20SM100_MMA_F16BF16_SSISJ_SJ_fLi64ELi64ELNS4_4UMMA5MajorE0ELSP_0ELNSO_7ScaleInE0ELSQ_0EEEEEENS4_6LayoutINS5_IJSD_SD_SD_EEENS5_IJNSA_ILi0EEESV_SV_EEEEENS5_IJNS4_10UnderscoreESY_SY_EEEEENS4_23SM90_TMA_LOAD_MULTICASTENS4_14ComposedLayoutINS4_7SwizzleILi3ELi4ELi3EEENS4_18smem_ptr_flag_bitsILi16EEENST_INS5_IJNSA_ILi8EEESG_EEENS5_IJSG_SD_EEEEEEEvNS4_8identityES11_S1B_vS1C_EENS_8epilogue10collective18CollectiveEpilogueINS1E_23Sm100TmaWarpSpecializedILi3ELi2ELi16ELb1ELb0EEEJSI_NS5_IJNST_ISG_SD_EENST_INSA_ILi32EEESD_EEEEESJ_SK_SJ_SK_NS1E_6fusion15FusionCallbacksIS1I_NS1N_17LinearCombinationISJ_fSJ_fLNS_15FloatRoundStyleE2EEESI_S1M_JEEENS4_5SM1004TMEM4LOAD26SM100_TMEM_LOAD_16dp256b4xENS4_13SM90_TMA_LOADENS12_INS13_ILi2ELi4ELi3EEES16_NST_INS5_IJS17_S1K_EEENS5_IJS1K_SD_EEEEEEENS4_17SM75_U32x4_LDSM_NENS4_14SM90_TMA_STOREES22_NS4_17SM90_U32x4_STSM_NENS4_39AutoVectorizingCopyWithAssumedAlignmentILi128EEEEEEvvEEEEvNT_6ParamsE)
	.align		4
        /*000c*/ 	.word	index@(__assertfail)
	.align		4
        /*0010*/ 	.word	0x00000000
	.align		4
        /*0014*/ 	.word	0xfffffffe
	.align		4
        /*0018*/ 	.word	0x00000000
	.align		4
        /*001c*/ 	.word	0xfffffffd
	.align		4
        /*0020*/ 	.word	0x00000000
	.align		4
        /*0024*/ 	.word	0xfffffffc


//--------------------- .nv.constant4             --------------------------
	.section	.nv.constant4,"a",@progbits
	.align	8
	.align		8
.nv.constant4:
        /*0000*/ 	.dword	__assertfail
	.align		8
        /*0008*/ 	.dword	__unnamed_1
	.align		8
        /*0010*/ 	.dword	__unnamed_2
	.align		8
        /*0018*/ 	.dword	_ZN40_INTERNAL_723784fd_4_k_cu_4bc50df4_296214cuda3std3__45__cpo5beginE
	.align		8
        /*0020*/ 	.dword	_ZN40_INTERNAL_723784fd_4_k_cu_4bc50df4_296214cuda3std3__45__cpo3endE
	.align		8
        /*0028*/ 	.dword	_ZN40_INTERNAL_723784fd_4_k_cu_4bc50df4_296214cuda3std3__45__cpo6cbeginE
	.align		8
        /*0030*/ 	.dword	_ZN40_INTERNAL_723784fd_4_k_cu_4bc50df4_296214cuda3std3__45__cpo4cendE
	.align		8
        /*0038*/ 	.dword	_ZN40_INTERNAL_723784fd_4_k_cu_4bc50df4_296214cuda3std3__442_GLOBAL__N__723784fd_4_k_cu_4bc50df4_296216ignoreE
	.align		8
        /*0040*/ 	.dword	_ZN40_INTERNAL_723784fd_4_k_cu_4bc50df4_296214cuda3std3__419piecewise_constructE
	.align		8
        /*0048*/ 	.dword	_ZN40_INTERNAL_723784fd_4_k_cu_4bc50df4_296214cuda3std3__48in_placeE
	.align		8
        /*0050*/ 	.dword	_ZN40_INTERNAL_723784fd_4_k_cu_4bc50df4_296214cuda3std6ranges3__45__cpo4swapE
	.align		8
        /*0058*/ 	.dword	_ZN40_INTERNAL_723784fd_4_k_cu_4bc50df4_296214cuda3std6ranges3__45__cpo9iter_moveE
	.align		8
        /*0060*/ 	.dword	_ZN40_INTERNAL_723784fd_4_k_cu_4bc50df4_296214cute7productE
	.align		8
        /*0068*/ 	.dword	_ZN40_INTERNAL_723784fd_4_k_cu_4bc50df4_296214cute1_E
	.align		8
        /*0070*/ 	.dword	$str$25
	.align		8
        /*0078*/ 	.dword	$str$26
	.align		8
        /*0080*/ 	.dword	$str$27
	.align		8
        /*0088*/ 	.dword	$str$28


//--------------------- .text._ZN7cutlass13device_kernelINS_4gemm6kernel13GemmUniversalIN4cute5tupleIJiiiiEEENS1_10collective13CollectiveMmaINS1_35MainloopSm100TmaUmmaWarpSpecializedILi6ELi2ELi4ENS5_IJNS4_1CILi2EEENSA_ILi4EEENSA_ILi1EEEEEEEENS5_IJNSA_ILi64EEESG_NSA_ILi128EEEEEENS_10bfloat16_tENS5_IJlSD_lEEESJ_SK_NS4_8TiledMMAINS4_8MMA_AtomIJNS4_20SM100_MMA_F16BF16_SSISJ_SJ_fLi64ELi64ELNS4_4UMMA5MajorE0ELSP_0ELNSO_7ScaleInE0ELSQ_0EEEEEENS4_6LayoutINS5_IJSD_SD_SD_EEENS5_IJNSA_ILi0EEESV_SV_EEEEENS5_IJNS4_10UnderscoreESY_SY_EEEEENS4_23SM90_TMA_LOAD_MULTICASTENS4_14ComposedLayoutINS4_7SwizzleILi3ELi4ELi3EEENS4_18smem_ptr_flag_bitsILi16EEENST_INS5_IJNSA_ILi8EEESG_EEENS5_IJSG_SD_EEEEEEEvNS4_8identityES11_S1B_vS1C_EENS_8epilogue10collective18CollectiveEpilogueINS1E_23Sm100TmaWarpSpecializedILi3ELi2ELi16ELb1ELb0EEEJSI_NS5_IJNST_ISG_SD_EENST_INSA_ILi32EEESD_EEEEESJ_SK_SJ_SK_NS1E_6fusion15FusionCallbacksIS1I_NS1N_17LinearCombinationISJ_fSJ_fLNS_15FloatRoundStyleE2EEESI_S1M_JEEENS4_5SM1004TMEM4LOAD26SM100_TMEM_LOAD_16dp256b4xENS4_13SM90_TMA_LOADENS12_INS13_ILi2ELi4ELi3EEES16_NST_INS5_IJS17_S1K_EEENS5_IJS1K_SD_EEEEEEENS4_17SM75_U32x4_LDSM_NENS4_14SM90_TMA_STOREES22_NS4_17SM90_U32x4_STSM_NENS4_39AutoVectorizingCopyWithAssumedAlignmentILi128EEEEEEvvEEEEvNT_6ParamsE --------------------------
	.section	.text._ZN7cutlass13device_kernelINS_4gemm6kernel13GemmUniversalIN4cute5tupleIJiiiiEEENS1_10collective13CollectiveMmaINS1_35MainloopSm100TmaUmmaWarpSpecializedILi6ELi2ELi4ENS5_IJNS4_1CILi2EEENSA_ILi4EEENSA_ILi1EEEEEEEENS5_IJNSA_ILi64EEESG_NSA_ILi128EEEEEENS_10bfloat16_tENS5_IJlSD_lEEESJ_SK_NS4_8TiledMMAINS4_8MMA_AtomIJNS4_20SM100_MMA_F16BF16_SSISJ_SJ_fLi64ELi64ELNS4_4UMMA5MajorE0ELSP_0ELNSO_7ScaleInE0ELSQ_0EEEEEENS4_6LayoutINS5_IJSD_SD_SD_EEENS5_IJNSA_ILi0EEESV_SV_EEEEENS5_IJNS4_10UnderscoreESY_SY_EEEEENS4_23SM90_TMA_LOAD_MULTICASTENS4_14ComposedLayoutINS4_7SwizzleILi3ELi4ELi3EEENS4_18smem_ptr_flag_bitsILi16EEENST_INS5_IJNSA_ILi8EEESG_EEENS5_IJSG_SD_EEEEEEEvNS4_8identityES11_S1B_vS1C_EENS_8epilogue10collective18CollectiveEpilogueINS1E_23Sm100TmaWarpSpecializedILi3ELi2ELi16ELb1ELb0EEEJSI_NS5_IJNST_ISG_SD_EENST_INSA_ILi32EEESD_EEEEESJ_SK_SJ_SK_NS1E_6fusion15FusionCallbacksIS1I_NS1N_17LinearCombinationISJ_fSJ_fLNS_15FloatRoundStyleE2EEESI_S1M_JEEENS4_5SM1004TMEM4LOAD26SM100_TMEM_LOAD_16dp256b4xENS4_13SM90_TMA_LOADENS12_INS13_ILi2ELi4ELi3EEES16_NST_INS5_IJS17_S1K_EEENS5_IJS1K_SD_EEEEEEENS4_17SM75_U32x4_LDSM_NENS4_14SM90_TMA_STOREES22_NS4_17SM90_U32x4_STSM_NENS4_39AutoVectorizingCopyWithAssumedAlignmentILi128EEEEEEvvEEEEvNT_6ParamsE,"ax",@progbits
	.align	128
.text._ZN7cutlass13device_kernelINS_4gemm6kernel13GemmUniversalIN4cute5tupleIJiiiiEEENS1_10collective13CollectiveMmaINS1_35MainloopSm100TmaUmmaWarpSpecializedILi6ELi2ELi4ENS5_IJNS4_1CILi2EEENSA_ILi4EEENSA_ILi1EEEEEEEENS5_IJNSA_ILi64EEESG_NSA_ILi128EEEEEENS_10bfloat16_tENS5_IJlSD_lEEESJ_SK_NS4_8TiledMMAINS4_8MMA_AtomIJNS4_20SM100_MMA_F16BF16_SSISJ_SJ_fLi64ELi64ELNS4_4UMMA5MajorE0ELSP_0ELNSO_7ScaleInE0ELSQ_0EEEEEENS4_6LayoutINS5_IJSD_SD_SD_EEENS5_IJNSA_ILi0EEESV_SV_EEEEENS5_IJNS4_10UnderscoreESY_SY_EEEEENS4_23SM90_TMA_LOAD_MULTICASTENS4_14ComposedLayoutINS4_7SwizzleILi3ELi4ELi3EEENS4_18smem_ptr_flag_bitsILi16EEENST_INS5_IJNSA_ILi8EEESG_EEENS5_IJSG_SD_EEEEEEEvNS4_8identityES11_S1B_vS1C_EENS_8epilogue10collective18CollectiveEpilogueINS1E_23Sm100TmaWarpSpecializedILi3ELi2ELi16ELb1ELb0EEEJSI_NS5_IJNST_ISG_SD_EENST_INSA_ILi32EEESD_EEEEESJ_SK_SJ_SK_NS1E_6fusion15FusionCallbacksIS1I_NS1N_17LinearCombinationISJ_fSJ_fLNS_15FloatRoundStyleE2EEESI_S1M_JEEENS4_5SM1004TMEM4LOAD26SM100_TMEM_LOAD_16dp256b4xENS4_13SM90_TMA_LOADENS12_INS13_ILi2ELi4ELi3EEES16_NST_INS5_IJS17_S1K_EEENS5_IJS1K_SD_EEEEEEENS4_17SM75_U32x4_LDSM_NENS4_14SM90_TMA_STOREES22_NS4_17SM90_U32x4_STSM_NENS4_39AutoVectorizingCopyWithAssumedAlignmentILi128EEEEEEvvEEEEvNT_6ParamsE:
        .type           _ZN7cutlass13device_kernelINS_4gemm6kernel13GemmUniversalIN4cute5tupleIJiiiiEEENS1_10collective13CollectiveMmaINS1_35MainloopSm100TmaUmmaWarpSpecializedILi6ELi2ELi4ENS5_IJNS4_1CILi2EEENSA_ILi4EEENSA_ILi1EEEEEEEENS5_IJNSA_ILi64EEESG_NSA_ILi128EEEEEENS_10bfloat16_tENS5_IJlSD_lEEESJ_SK_NS4_8TiledMMAINS4_8MMA_AtomIJNS4_20SM100_MMA_F16BF16_SSISJ_SJ_fLi64ELi64ELNS4_4UMMA5MajorE0ELSP_0ELNSO_7ScaleInE0ELSQ_0EEEEEENS4_6LayoutINS5_IJSD_SD_SD_EEENS5_IJNSA_ILi0EEESV_SV_EEEEENS5_IJNS4_10UnderscoreESY_SY_EEEEENS4_23SM90_TMA_LOAD_MULTICASTENS4_14ComposedLayoutINS4_7SwizzleILi3ELi4ELi3EEENS4_18smem_ptr_flag_bitsILi16EEENST_INS5_IJNSA_ILi8EEESG_EEENS5_IJSG_SD_EEEEEEEvNS4_8identityES11_S1B_vS1C_EENS_8epilogue10collective18CollectiveEpilogueINS1E_23Sm100TmaWarpSpecializedILi3ELi2ELi16ELb1ELb0EEEJSI_NS5_IJNST_ISG_SD_EENST_INSA_ILi32EEESD_EEEEESJ_SK_SJ_SK_NS1E_6fusion15FusionCallbacksIS1I_NS1N_17LinearCombinationISJ_fSJ_fLNS_15FloatRoundStyleE2EEESI_S1M_JEEENS4_5SM1004TMEM4LOAD26SM100_TMEM_LOAD_16dp256b4xENS4_13SM90_TMA_LOADENS12_INS13_ILi2ELi4ELi3EEES16_NST_INS5_IJS17_S1K_EEENS5_IJS1K_SD_EEEEEEENS4_17SM75_U32x4_LDSM_NENS4_14SM90_TMA_STOREES22_NS4_17SM90_U32x4_STSM_NENS4_39AutoVectorizingCopyWithAssumedAlignmentILi128EEEEEEvvEEEEvNT_6ParamsE,@function
        .size           _ZN7cutlass13device_kernelINS_4gemm6kernel13GemmUniversalIN4cute5tupleIJiiiiEEENS1_10collective13CollectiveMmaINS1_35MainloopSm100TmaUmmaWarpSpecializedILi6ELi2ELi4ENS5_IJNS4_1CILi2EEENSA_ILi4EEENSA_ILi1EEEEEEEENS5_IJNSA_ILi64EEESG_NSA_ILi128EEEEEENS_10bfloat16_tENS5_IJlSD_lEEESJ_SK_NS4_8TiledMMAINS4_8MMA_AtomIJNS4_20SM100_MMA_F16BF16_SSISJ_SJ_fLi64ELi64ELNS4_4UMMA5MajorE0ELSP_0ELNSO_7ScaleInE0ELSQ_0EEEEEENS4_6LayoutINS5_IJSD_SD_SD_EEENS5_IJNSA_ILi0EEESV_SV_EEEEENS5_IJNS4_10UnderscoreESY_SY_EEEEENS4_23SM90_TMA_LOAD_MULTICASTENS4_14ComposedLayoutINS4_7SwizzleILi3ELi4ELi3EEENS4_18smem_ptr_flag_bitsILi16EEENST_INS5_IJNSA_ILi8EEESG_EEENS5_IJSG_SD_EEEEEEEvNS4_8identityES11_S1B_vS1C_EENS_8epilogue10collective18CollectiveEpilogueINS1E_23Sm100TmaWarpSpecializedILi3ELi2ELi16ELb1ELb0EEEJSI_NS5_IJNST_ISG_SD_EENST_INSA_ILi32EEESD_EEEEESJ_SK_SJ_SK_NS1E_6fusion15FusionCallbacksIS1I_NS1N_17LinearCombinationISJ_fSJ_fLNS_15FloatRoundStyleE2EEESI_S1M_JEEENS4_5SM1004TMEM4LOAD26SM100_TMEM_LOAD_16dp256b4xENS4_13SM90_TMA_LOADENS12_INS13_ILi2ELi4ELi3EEES16_NST_INS5_IJS17_S1K_EEENS5_IJS1K_SD_EEEEEEENS4_17SM75_U32x4_LDSM_NENS4_14SM90_TMA_STOREES22_NS4_17SM90_U32x4_STSM_NENS4_39AutoVectorizingCopyWithAssumedAlignmentILi128EEEEEEvvEEEEvNT_6ParamsE,(.L_x_171 - _ZN7cutlass13device_kernelINS_4gemm6kernel13GemmUniversalIN4cute5tupleIJiiiiEEENS1_10collective13CollectiveMmaINS1_35MainloopSm100TmaUmmaWarpSpecializedILi6ELi2ELi4ENS5_IJNS4_1CILi2EEENSA_ILi4EEENSA_ILi1EEEEEEEENS5_IJNSA_ILi64EEESG_NSA_ILi128EEEEEENS_10bfloat16_tENS5_IJlSD_lEEESJ_SK_NS4_8TiledMMAINS4_8MMA_AtomIJNS4_20SM100_MMA_F16BF16_SSISJ_SJ_fLi64ELi64ELNS4_4UMMA5MajorE0ELSP_0ELNSO_7ScaleInE0ELSQ_0EEEEEENS4_6LayoutINS5_IJSD_SD_SD_EEENS5_IJNSA_ILi0EEESV_SV_EEEEENS5_IJNS4_10UnderscoreESY_SY_EEEEENS4_23SM90_TMA_LOAD_MULTICASTENS4_14ComposedLayoutINS4_7SwizzleILi3ELi4ELi3EEENS4_18smem_ptr_flag_bitsILi16EEENST_INS5_IJNSA_ILi8EEESG_EEENS5_IJSG_SD_EEEEEEEvNS4_8identityES11_S1B_vS1C_EENS_8epilogue10collective18CollectiveEpilogueINS1E_23Sm100TmaWarpSpecializedILi3ELi2ELi16ELb1ELb0EEEJSI_NS5_IJNST_ISG_SD_EENST_INSA_ILi32EEESD_EEEEESJ_SK_SJ_SK_NS1E_6fusion15FusionCallbacksIS1I_NS1N_17LinearCombinationISJ_fSJ_fLNS_15FloatRoundStyleE2EEESI_S1M_JEEENS4_5SM1004TMEM4LOAD26SM100_TMEM_LOAD_16dp256b4xENS4_13SM90_TMA_LOADENS12_INS13_ILi2ELi4ELi3EEES16_NST_INS5_IJS17_S1K_EEENS5_IJS1K_SD_EEEEEEENS4_17SM75_U32x4_LDSM_NENS4_14SM90_TMA_STOREES22_NS4_17SM90_U32x4_STSM_NENS4_39AutoVectorizingCopyWithAssumedAlignmentILi128EEEEEEvvEEEEvNT_6ParamsE)
        .other          _ZN7cutlass13device_kernelINS_4gemm6kernel13GemmUniversalIN4cute5tupleIJiiiiEEENS1_10collective13CollectiveMmaINS1_35MainloopSm100TmaUmmaWarpSpecializedILi6ELi2ELi4ENS5_IJNS4_1CILi2EEENSA_ILi4EEENSA_ILi1EEEEEEEENS5_IJNSA_ILi64EEESG_NSA_ILi128EEEEEENS_10bfloat16_tENS5_IJlSD_lEEESJ_SK_NS4_8TiledMMAINS4_8MMA_AtomIJNS4_20SM100_MMA_F16BF16_SSISJ_SJ_fLi64ELi64ELNS4_4UMMA5MajorE0ELSP_0ELNSO_7ScaleInE0ELSQ_0EEEEEENS4_6LayoutINS5_IJSD_SD_SD_EEENS5_IJNSA_ILi0EEESV_SV_EEEEENS5_IJNS4_10UnderscoreESY_SY_EEEEENS4_23SM90_TMA_LOAD_MULTICASTENS4_14ComposedLayoutINS4_7SwizzleILi3ELi4ELi3EEENS4_18smem_ptr_flag_bitsILi16EEENST_INS5_IJNSA_ILi8EEESG_EEENS5_IJSG_SD_EEEEEEEvNS4_8identityES11_S1B_vS1C_EENS_8epilogue10collective18CollectiveEpilogueINS1E_23Sm100TmaWarpSpecializedILi3ELi2ELi16ELb1ELb0EEEJSI_NS5_IJNST_ISG_SD_EENST_INSA_ILi32EEESD_EEEEESJ_SK_SJ_SK_NS1E_6fusion15FusionCallbacksIS1I_NS1N_17LinearCombinationISJ_fSJ_fLNS_15FloatRoundStyleE2EEESI_S1M_JEEENS4_5SM1004TMEM4LOAD26SM100_TMEM_LOAD_16dp256b4xENS4_13SM90_TMA_LOADENS12_INS13_ILi2ELi4ELi3EEES16_NST_INS5_IJS17_S1K_EEENS5_IJS1K_SD_EEEEEEENS4_17SM75_U32x4_LDSM_NENS4_14SM90_TMA_STOREES22_NS4_17SM90_U32x4_STSM_NENS4_39AutoVectorizingCopyWithAssumedAlignmentILi128EEEEEEvvEEEEvNT_6ParamsE,@"STO_CUDA_ENTRY STV_DEFAULT"
_ZN7cutlass13device_kernelINS_4gemm6kernel13GemmUniversalIN4cute5tupleIJiiiiEEENS1_10collective13CollectiveMmaINS1_35MainloopSm100TmaUmmaWarpSpecializedILi6ELi2ELi4ENS5_IJNS4_1CILi2EEENSA_ILi4EEENSA_ILi1EEEEEEEENS5_IJNSA_ILi64EEESG_NSA_ILi128EEEEEENS_10bfloat16_tENS5_IJlSD_lEEESJ_SK_NS4_8TiledMMAINS4_8MMA_AtomIJNS4_20SM100_MMA_F16BF16_SSISJ_SJ_fLi64ELi64ELNS4_4UMMA5MajorE0ELSP_0ELNSO_7ScaleInE0ELSQ_0EEEEEENS4_6LayoutINS5_IJSD_SD_SD_EEENS5_IJNSA_ILi0EEESV_SV_EEEEENS5_IJNS4_10UnderscoreESY_SY_EEEEENS4_23SM90_TMA_LOAD_MULTICASTENS4_14ComposedLayoutINS4_7SwizzleILi3ELi4ELi3EEENS4_18smem_ptr_flag_bitsILi16EEENST_INS5_IJNSA_ILi8EEESG_EEENS5_IJSG_SD_EEEEEEEvNS4_8identityES11_S1B_vS1C_EENS_8epilogue10collective18CollectiveEpilogueINS1E_23Sm100TmaWarpSpecializedILi3ELi2ELi16ELb1ELb0EEEJSI_NS5_IJNST_ISG_SD_EENST_INSA_ILi32EEESD_EEEEESJ_SK_SJ_SK_NS1E_6fusion15FusionCallbacksIS1I_NS1N_17LinearCombinationISJ_fSJ_fLNS_15FloatRoundStyleE2EEESI_S1M_JEEENS4_5SM1004TMEM4LOAD26SM100_TMEM_LOAD_16dp256b4xENS4_13SM90_TMA_LOADENS12_INS13_ILi2ELi4ELi3EEES16_NST_INS5_IJS17_S1K_EEENS5_IJS1K_SD_EEEEEEENS4_17SM75_U32x4_LDSM_NENS4_14SM90_TMA_STOREES22_NS4_17SM90_U32x4_STSM_NENS4_39AutoVectorizingCopyWithAssumedAlignmentILi128EEEEEEvvEEEEvNT_6ParamsE:
[----:B------:R-:W1:Y:S01]  /*0000*/  LDC R1, c[0x0][0x37c] ;  /* 0x0000df00ff017b82 */ /* 0x000e620000000800 */
[----:B------:R-:W2:Y:S01]  /*0010*/  S2R R58, SR_TID.X ;  /* 0x00000000003a7919 */ /* 0x000ea20000002100 */
[----:B------:R-:W3:Y:S01]  /*0020*/  LDCU.64 UR8, c[0x0][0x890] ;  /* 0x00011200ff0877ac */ /* 0x000ee20008000a00 */
[----:B------:R-:W-:Y:S02]  /*0030*/  PRMT R49, RZ, 0x7610, R49 ;  /* 0x00007610ff317816 */ /* 0x000fe40000000031 */
[----:B------:R-:W-:Y:S02]  /*0040*/  ELECT P4, URZ, PT ;  /* 0x0000000000ff782f */ /* 0x000fe40003880000 */
[----:B---3--:R-:W-:-:S04]  /*0050*/  ISETP.NE.U32.AND P0, PT, RZ, UR8, PT ;  /* 0x00000008ff007c0c */ /* 0x008fc8000bf05070 */
[----:B------:R-:W-:Y:S02]  /*0060*/  ISETP.NE.AND.EX P1, PT, RZ, UR9, PT, P0 ;  /* 0x00000009ff007c0c */ /* 0x000fe4000bf25300 */
[----:B--2---:R-:W-:-:S05]  /*0070*/  SHF.R.U32.HI R50, RZ, 0x5, R58 ;  /* 0x00000005ff327819 */ /* 0x004fca000001163a */
[----:B------:R-:W2:Y:S02]  /*0080*/  SHFL.IDX PT, R0, R50, RZ, 0x1f ;  /* 0x00001fff32007589 */ /* 0x000ea400000e0000 */
[----:B--2---:R-:W-:-:S04]  /*0090*/  R2UR UR22, R0 ;  /* 0x00000000001672ca */ /* 0x004fc800000e0000 */
[----:B-1----:R-:W-:Y:S05]  /*00a0*/  @P1 BRA `(.L_x_0) ;  /* 0x0000000000301947 */ /* 0x002fea0003800000 */
[----:B------:R-:W1:Y:S02]  /*00b0*/  LDCU.64 UR4, c[0x0][0x888] ;  /* 0x00011100ff0477ac */ /* 0x000e640008000a00 */
[----:B-1----:R-:W-:-:S04]  /*00c0*/  UISETP.NE.U32.AND UP0, UPT, UR4, URZ, UPT ;  /* 0x000000ff0400728c */ /* 0x002fc8000bf05070 */
[----:B------:R-:W-:-:S09]  /*00d0*/  UISETP.NE.AND.EX UP0, UPT, UR5, URZ, UPT, UP0 ;  /* 0x000000ff0500728c */ /* 0x000fd2000bf05300 */
[----:B------:R-:W-:Y:S05]  /*00e0*/  BRA.U !UP0, `(.L_x_1) ;  /* 0x0000000108147547 */ /* 0x000fea000b800000 */
[----:B------:R-:W1:Y:S01]  /*00f0*/  LDC.64 R26, c[0x0][0x888] ;  /* 0x00022200ff1a7b82 */ /* 0x000e620000000a00 */
[----:B------:R-:W1:Y:S02]  /*0100*/  LDCU.64 UR4, c[0x0][0x358] ;  /* 0x00006b00ff0477ac */ /* 0x000e640008000a00 */
[----:B-1----:R1:W5:Y:S01]  /*0110*/  LDG.E R26, desc[UR4][R26.64] ;  /* 0x000000041a1a7981 */ /* 0x002362000c1e1900 */
[----:B------:R-:W-:Y:S01]  /*0120*/  HFMA2 R49, -RZ, RZ, 0, 5.9604644775390625e-08 ;  /* 0x00000001ff317431 */ /* 0x000fe200000001ff */
[----:B------:R-:W-:Y:S05]  /*0130*/  BRA `(.L_x_0) ;  /* 0x00000000000c7947 */ /* 0x000fea0003800000 */
.L_x_1:
[----:B------:R-:W1:Y:S01]  /*0140*/  LDCU UR4, c[0x0][0x880] ;  /* 0x00011000ff0477ac */ /* 0x000e620008000800 */
[----:B------:R-:W-:Y:S01]  /*0150*/  HFMA2 R49, -RZ, RZ, 0, 5.9604644775390625e-08 ;  /* 0x00000001ff317431 */ /* 0x000fe200000001ff */
[----:B-1----:R-:W-:-:S07]  /*0160*/  MOV R26, UR4 ;  /* 0x00000004001a7c02 */ /* 0x002fce0008000f00 */
.L_x_0:
[----:B------:R-:W2:Y:S02]  /*0170*/  LDCU.64 UR4, c[0x0][0x8b0] ;  /* 0x00011600ff0477ac */ /* 0x000ea40008000a00 */
[----:B--2---:R-:W-:-:S04]  /*0180*/  UISETP.NE.U32.AND UP0, UPT, UR4, URZ, UPT ;  /* 0x000000ff0400728c */ /* 0x004fc8000bf05070 */
[----:B------:R-:W-:-:S09]  /*0190*/  UISETP.NE.AND.EX UP0, UPT, UR5, URZ, UPT, UP0 ;  /* 0x000000ff0500728c */ /* 0x000fd2000bf05300 */
[----:B------:R-:W-:Y:S05]  /*01a0*/  BRA.U UP0, `(.L_x_2) ;  /* 0x0000000100287547 */ /* 0x000fea000b800000 */
[----:B------:R-:W2:Y:S02]  /*01b0*/  LDCU.64 UR4, c[0x0][0x8a8] ;  /* 0x00011500ff0477ac */ /* 0x000ea40008000a00 */
[----:B--2---:R-:W-:-:S04]  /*01c0*/  UISETP.NE.U32.AND UP0, UPT, UR4, URZ, UPT ;  /* 0x000000ff0400728c */ /* 0x004fc8000bf05070 */
[----:B------:R-:W-:-:S09]  /*01d0*/  UISETP.NE.AND.EX UP0, UPT, UR5, URZ, UPT, UP0 ;  /* 0x000000ff0500728c */ /* 0x000fd2000bf05300 */
[----:B------:R-:W-:Y:S05]  /*01e0*/  BRA.U !UP0, `(.L_x_3) ;  /* 0x0000000108107547 */ /* 0x000fea000b800000 */
[----:B------:R-:W2:Y:S01]  /*01f0*/  LDC.64 R24, c[0x0][0x8a8] ;  /* 0x00022a00ff187b82 */ /* 0x000ea20000000a00 */
[----:B------:R-:W2:Y:S02]  /*0200*/  LDCU.64 UR4, c[0x0][0x358] ;  /* 0x00006b00ff0477ac */ /* 0x000ea40008000a00 */
[----:B--2---:R2:W5:Y:S01]  /*0210*/  LDG.E R24, desc[UR4][R24.64] ;  /* 0x0000000418187981 */ /* 0x004562000c1e1900 */
[----:B------:R-:W-:Y:S05]  /*0220*/  BRA `(.L_x_2) ;  /* 0x0000000000087947 */ /* 0x000fea0003800000 */
.L_x_3:
[----:B------:R-:W2:Y:S02]  /*0230*/  LDCU UR4, c[0x0][0x8a0] ;  /* 0x00011400ff0477ac */ /* 0x000ea40008000800 */
[----:B--2---:R-:W-:Y:S02]  /*0240*/  MOV R24, UR4 ;  /* 0x0000000400187c02 */ /* 0x004fe40008000f00 */
.L_x_2:
[----:B------:R-:W-:Y:S01]  /*0250*/  IMAD.U32 R0, RZ, RZ, UR22 ;  /* 0x00000016ff007e24 */ /* 0x000fe2000f8e00ff */
[----:B------:R-:W-:Y:S04]  /*0260*/  BSSY.RECONVERGENT B0, `(.L_x_4) ;  /* 0x000000c000007945 */ /* 0x000fe80003800200 */
[C---:B------:R-:W-:Y:S02]  /*0270*/  ISETP.NE.OR P2, PT, R0.reuse, 0x1, !P4 ;  /* 0x000000010000780c */ /* 0x040fe40006745670 */
[----:B------:R-:W-:-:S11]  /*0280*/  ISETP.NE.OR P1, PT, R0, 0x3, !P4 ;  /* 0x000000030000780c */ /* 0x000fd60006725670 */
[----:B------:R-:W-:Y:S05]  /*0290*/  @P2 BRA `(.L_x_5) ;  /* 0x0000000000202947 */ /* 0x000fea0003800000 */
[----:B------:R-:W3:Y:S02]  /*02a0*/  LDCU.64 UR4, c[0x0][0x348] ;  /* 0x00006900ff0477ac */ /* 0x000ee40008000a00 */
[----:B---3--:R-:W-:Y:S02]  /*02b0*/  UIADD3 UR6, UP1, UPT, UR4, 0x80, URZ ;  /* 0x0000008004067890 */ /* 0x008fe4000ff3e0ff */
[----:B------:R-:W-:Y:S02]  /*02c0*/  UIADD3 UR4, UP0, UPT, UR4, 0x180, URZ ;  /* 0x0000018004047890 */ /* 0x000fe4000ff1e0ff */
[----:B------:R-:W-:Y:S02]  /*02d0*/  UIADD3.X UR7, UPT, UPT, URZ, UR5, URZ, UP1, !UPT ;  /* 0x00000005ff077290 */ /* 0x000fe40008ffe4ff */
[----:B------:R-:W-:-:S07]  /*02e0*/  UIADD3.X UR5, UPT, UPT, URZ, UR5, URZ, UP0, !UPT ;  /* 0x00000005ff057290 */ /* 0x000fce00087fe4ff */
[----:B------:R3:W-:Y:S02]  /*02f0*/  UTMACCTL.PF [UR6] ;  /* 0x00000000060079b9 */ /* 0x0007e40008040000 */
[----:B------:R3:W-:Y:S02]  /*0300*/  UTMACCTL.PF [UR4] ;  /* 0x00000000040079b9 */ /* 0x0007e40008040000 */
[----:B---3--:R-:W-:Y:S01]  /*0310*/  NOP ;  /* 0x0000000000007918 */ /* 0x008fe20000000000 */
.L_x_5:
[----:B------:R-:W-:Y:S05]  /*0320*/  BSYNC.RECONVERGENT B0 ;  /* 0x0000000000007941 */ /* 0x000fea0003800200 */
.L_x_4:
[----:B------:R-:W-:Y:S04]  /*0330*/  BSSY.RECONVERGENT B0, `(.L_x_6) ;  /* 0x000000a000007945 */ /* 0x000fe80003800200 */
        /* <DEDUP_REMOVED lines=9> */
.L_x_7:
[----:B------:R-:W-:Y:S05]  /*03d0*/  BSYNC.RECONVERGENT B0 ;  /* 0x0000000000007941 */ /* 0x000fea0003800200 */
.L_x_6:
[----:B------:R-:W3:Y:S01]  /*03e0*/  LDCU.64 UR4, c[0x0][0x888] ;  /* 0x00011100ff0477ac */ /* 0x000ee20008000a00 */
[----:B------:R-:W-:Y:S01]  /*03f0*/  ISETP.NE.AND.EX P0, PT, RZ, UR9, PT, P0 ;  /* 0x00000009ff007c0c */ /* 0x000fe2000bf05300 */
[----:B------:R-:W-:Y:S01]  /*0400*/  UPLOP3.LUT UP5, UPT, UPT, UPT, UPT, 0x80, 0x8 ;  /* 0x000000000008789c */ /* 0x000fe20003faf070 */
[----:B---3--:R-:W-:-:S04]  /*0410*/  ISETP.NE.U32.AND P1, PT, RZ, UR4, PT ;  /* 0x00000004ff007c0c */ /* 0x008fc8000bf25070 */
[----:B------:R-:W-:-:S13]  /*0420*/  ISETP.NE.AND.EX P1, PT, RZ, UR5, PT, P1 ;  /* 0x00000005ff007c0c */ /* 0x000fda000bf25310 */
[----:B------:R-:W-:Y:S05]  /*0430*/  @P1 BRA P0, `(.L_x_8) ;  /* 0x0000000000281947 */ /* 0x000fea0000000000 */
[----:B------:R-:W-:Y:S01]  /*0440*/  UISETP.NE.U32.AND UP0, UPT, UR8, URZ, UPT ;  /* 0x000000ff0800728c */ /* 0x000fe2000bf05070 */
[----:B-----5:R-:W-:Y:S01]  /*0450*/  FSETP.NEU.AND P0, PT, R26, RZ, PT ;  /* 0x000000ff1a00720b */ /* 0x020fe20003f0d000 */
[----:B------:R-:W-:Y:S02]  /*0460*/  UISETP.NE.U32.AND UP2, UPT, UR4, URZ, UPT ;  /* 0x000000ff0400728c */ /* 0x000fe4000bf45070 */
[----:B------:R-:W-:Y:S02]  /*0470*/  UISETP.NE.AND.EX UP1, UPT, UR9, URZ, UPT, UP0 ;  /* 0x000000ff0900728c */ /* 0x000fe4000bf25300 */
[----:B------:R-:W-:-:S04]  /*0480*/  UISETP.NE.AND.EX UP0, UPT, UR5, URZ, UPT, UP2 ;  /* 0x000000ff0500728c */ /* 0x000fc8000bf05320 */
[----:B------:R-:W-:-:S04]  /*0490*/  USEL UR4, URZ, 0xffffffff, UP0 ;  /* 0xffffffffff047887 */ /* 0x000fc80008000000 */
[----:B------:R-:W-:Y:S01]  /*04a0*/  VOTEU.ANY UP0, P0 ;  /* 0x0000000000ff7886 */ /* 0x000fe20000000100 */
[----:B------:R-:W-:-:S04]  /*04b0*/  @!UP1 USEL UR4, URZ, 0xffffffff, UP0 ;  /* 0xffffffffff049887 */ /* 0x000fc80008000000 */
[----:B------:R-:W-:-:S04]  /*04c0*/  ULOP3.LUT UR4, UR4, 0x1, URZ, 0xc0, !UPT ;  /* 0x0000000104047892 */ /* 0x000fc8000f8ec0ff */
[----:B------:R-:W-:-:S11]  /*04d0*/  UISETP.NE.U32.AND UP5, UPT, UR4, 0x1, UPT ;  /* 0x000000010400788c */ /* 0x000fd6000bfa5070 */
.L_x_8:
[----:B------:R-:W3:Y:S01]  /*04e0*/  SHFL.IDX PT, R2, R50, RZ, 0x1f ;  /* 0x00001fff32027589 */ /* 0x000ee200000e0000 */
[----:B------:R-:W-:-:S04]  /*04f0*/  UISETP.NE.AND UP0, UPT, UR22, 0x2, UPT ;  /* 0x000000021600788c */ /* 0x000fc8000bf05270 */
[----:B------:R-:W-:Y:S01]  /*0500*/  USEL UR37, URZ, 0x1, UP0 ;  /* 0x00000001ff257887 */ /* 0x000fe20008000000 */
[----:B---3--:R-:W-:-:S13]  /*0510*/  ISETP.NE.AND P0, PT, R2, RZ, PT ;  /* 0x000000ff0200720c */ /* 0x008fda0003f05270 */
[----:B------:R-:W-:Y:S05]  /*0520*/  @P0 BRA `(.L_x_9) ;  /* 0x0000000000680947 */ /* 0x000fea0003800000 */
[----:B------:R-:W3:Y:S01]  /*0530*/  S2UR UR4, SR_CgaCtaId ;  /* 0x00000000000479c3 */ /* 0x000ee20000008800 */
[----:B------:R-:W-:Y:S01]  /*0540*/  UMOV UR5, 0x400 ;  /* 0x0000040000057882 */ /* 0x000fe20000000000 */
[----:B------:R-:W-:Y:S01]  /*0550*/  UMOV UR8, 0x1 ;  /* 0x0000000100087882 */ /* 0x000fe20000000000 */
[----:B------:R-:W-:Y:S01]  /*0560*/  UMOV UR6, 0x5 ;  /* 0x0000000500067882 */ /* 0x000fe20000000000 */
[----:B------:R-:W-:-:S04]  /*0570*/  UIADD3 UR8, UPT, UPT, -UR8, 0x100000, URZ ;  /* 0x0010000008087890 */ /* 0x000fc8000fffe1ff */
[----:B------:R-:W-:Y:S02]  /*0580*/  USHF.L.U32 UR9, UR8, 0xb, URZ ;  /* 0x0000000b08097899 */ /* 0x000fe400080006ff */
[----:B------:R-:W-:Y:S02]  /*0590*/  USHF.L.U32 UR8, UR8, 0x1, URZ ;  /* 0x0000000108087899 */ /* 0x000fe400080006ff */
[----:B------:R-:W-:-:S04]  /*05a0*/  UIADD3 UR6, UPT, UPT, -UR6, 0x100000, URZ ;  /* 0x0010000006067890 */ /* 0x000fc8000fffe1ff */
[----:B------:R-:W-:Y:S02]  /*05b0*/  USHF.L.U32 UR7, UR6, 0xb, URZ ;  /* 0x0000000b06077899 */ /* 0x000fe400080006ff */
[----:B------:R-:W-:Y:S01]  /*05c0*/  USHF.L.U32 UR6, UR6, 0x1, URZ ;  /* 0x0000000106067899 */ /* 0x000fe200080006ff */
[----:B------:R-:W-:Y:S01]  /*05d0*/  ELECT P0, URZ, PT ;  /* 0x0000000000ff782f */ /* 0x000fe20003800000 */
[----:B---3--:R-:W-:Y:S01]  /*05e0*/  ULEA UR4, UR4, UR5, 0x18 ;  /* 0x0000000504047291 */ /* 0x008fe2000f8ec0ff */
[----:B------:R-:W3:Y:S11]  /*05f0*/  FENCE.VIEW.ASYNC.S ;  /* 0x00000000000073c6 */ /* 0x000ef60000000000 */
[----:B---3--:R3:W4:Y:S01]  /*0600*/  SYNCS.EXCH.64 URZ, [UR4], UR8 ;  /* 0x0000000804ff75b2 */ /* 0x0087220008000100 */
[----:B------:R3:W1:Y:S01]  /*0610*/  SYNCS.EXCH.64 URZ, [UR4+0x30], UR6 ;  /* 0x0000300604ff75b2 */ /* 0x0006620008000100 */
        /* <DEDUP_REMOVED lines=10> */
[----:B------:R-:W-:Y:S01]  /*06c0*/  NOP ;  /* 0x0000000000007918 */ /* 0x000fe20000000000 */
.L_x_9:
[----:B------:R-:W2:Y:S01]  /*06d0*/  SHFL.IDX PT, R2, R50, RZ, 0x1f ;  /* 0x00001fff32027589 */ /* 0x000ea200000e0000 */
[----:B------:R-:W-:Y:S01]  /*06e0*/  NOP ;  /* 0x0000000000007918 */ /* 0x000fe20000000000 */
[----:B--2---:R-:W-:-:S13]  /*06f0*/  ISETP.NE.AND P0, PT, R2, 0x1, PT ;  /* 0x000000010200780c */ /* 0x004fda0003f05270 */
[----:B------:R-:W-:Y:S05]  /*0700*/  @P0 BRA `(.L_x_10) ;  /* 0x0000000000500947 */ /* 0x000fea0003800000 */
[----:B---3--:R-:W2:Y:S01]  /*0710*/  S2UR UR4, SR_CgaCtaId ;  /* 0x00000000000479c3 */ /* 0x008ea20000008800 */
        /* <DEDUP_REMOVED lines=10> */
[----:B--2---:R-:W-:Y:S01]  /*07c0*/  ULEA UR4, UR4, UR5, 0x18 ;  /* 0x0000000504047291 */ /* 0x004fe2000f8ec0ff */
[----:B------:R-:W2:Y:S11]  /*07d0*/  FENCE.VIEW.ASYNC.S ;  /* 0x00000000000073c6 */ /* 0x000eb60000000000 */
[----:B--2---:R2:W3:Y:S01]  /*07e0*/  SYNCS.EXCH.64 URZ, [UR4+0x60], UR8 ;  /* 0x0000600804ff75b2 */ /* 0x0044e20008000100 */
[----:B------:R2:W1:Y:S01]  /*07f0*/  SYNCS.EXCH.64 URZ, [UR4+0x78], UR6 ;  /* 0x0000780604ff75b2 */ /* 0x0004620008000100 */
[----:B------:R2:W1:Y:S01]  /*0800*/  SYNCS.EXCH.64 URZ, [UR4+0x68], UR8 ;  /* 0x0000680804ff75b2 */ /* 0x0004620008000100 */
[----:B------:R2:W1:Y:S01]  /*0810*/  SYNCS.EXCH.64 URZ, [UR4+0x80], UR6 ;  /* 0x0000800604ff75b2 */ /* 0x0004620008000100 */
[----:B------:R2:W1:Y:S01]  /*0820*/  SYNCS.EXCH.64 URZ, [UR4+0x70], UR8 ;  /* 0x0000700804ff75b2 */ /* 0x0004620008000100 */
[----:B------:R2:W1:Y:S01]  /*0830*/  SYNCS.EXCH.64 URZ, [UR4+0x88], UR6 ;  /* 0x0000880604ff75b2 */ /* 0x0004620008000100 */
[----:B------:R-:W-:Y:S01]  /*0840*/  NOP ;  /* 0x0000000000007918 */ /* 0x000fe20000000000 */
.L_x_10:
[----:B------:R-:W4:Y:S01]  /*0850*/  SHFL.IDX PT, R2, R50, RZ, 0x1f ;  /* 0x00001fff32027589 */ /* 0x000f2200000e0000 */
[----:B------:R-:W-:Y:S01]  /*0860*/  NOP ;  /* 0x0000000000007918 */ /* 0x000fe20000000000 */
[----:B----4-:R-:W-:-:S13]  /*0870*/  ISETP.NE.AND P0, PT, R2, 0x3, PT ;  /* 0x000000030200780c */ /* 0x010fda0003f05270 */
[----:B------:R-:W-:Y:S05]  /*0880*/  @P0 BRA `(.L_x_11) ;  /* 0x0000000000300947 */ /* 0x000fea0003800000 */
[----:B--23--:R-:W2:Y:S01]  /*0890*/  S2UR UR4, SR_CgaCtaId ;  /* 0x00000000000479c3 */ /* 0x00cea20000008800 */
[----:B------:R-:W-:Y:S01]  /*08a0*/  UMOV UR6, 0x400 ;  /* 0x0000040000067882 */ /* 0x000fe20000000000 */
[----:B------:R-:W-:Y:S01]  /*08b0*/  UMOV UR5, 0x20 ;  /* 0x0000002000057882 */ /* 0x000fe20000000000 */
[----:B------:R-:W-:Y:S01]  /*08c0*/  ELECT P0, URZ, PT ;  /* 0x0000000000ff782f */ /* 0x000fe20003800000 */
[----:B--2---:R-:W-:Y:S02]  /*08d0*/  ULEA UR6, UR4, UR6, 0x18 ;  /* 0x0000000604067291 */ /* 0x004fe4000f8ec0ff */
[----:B------:R-:W-:-:S04]  /*08e0*/  UIADD3 UR4, UPT, UPT, -UR5, 0x100000, URZ ;  /* 0x0010000005047890 */ /* 0x000fc8000fffe1ff */
[----:B------:R-:W-:Y:S02]  /*08f0*/  USHF.L.U32 UR5, UR4, 0xb, URZ ;  /* 0x0000000b04057899 */ /* 0x000fe400080006ff */
[----:B------:R-:W-:Y:S01]  /*0900*/  USHF.L.U32 UR4, UR4, 0x1, URZ ;  /* 0x0000000104047899 */ /* 0x000fe200080006ff */
[----:B------:R-:W2:Y:S11]  /*0910*/  FENCE.VIEW.ASYNC.S ;  /* 0x00000000000073c6 */ /* 0x000eb60000000000 */
[----:B--2---:R4:W2:Y:S01]  /*0920*/  SYNCS.EXCH.64 URZ, [UR6+0x90], UR4 ;  /* 0x0000900406ff75b2 */ /* 0x0048a20008000100 */
[----:B------:R4:W3:Y:S02]  /*0930*/  SYNCS.EXCH.64 URZ, [UR6+0x98], UR4 ;  /* 0x0000980406ff75b2 */ /* 0x0008e40008000100 */
[----:B----4-:R-:W-:Y:S01]  /*0940*/  NOP ;  /* 0x0000000000007918 */ /* 0x010fe20000000000 */
.L_x_11:
[----:B------:R-:W4:Y:S01]  /*0950*/  SHFL.IDX PT, R2, R50, RZ, 0x1f ;  /* 0x00001fff32027589 */ /* 0x000f2200000e0000 */
[----:B------:R-:W-:Y:S01]  /*0960*/  NOP ;  /* 0x0000000000007918 */ /* 0x000fe20000000000 */
[----:B----4-:R-:W-:-:S13]  /*0970*/  ISETP.NE.AND P0, PT, R2, 0x4, PT ;  /* 0x000000040200780c */ /* 0x010fda0003f05270 */
[----:B------:R-:W-:Y:S05]  /*0980*/  @P0 BRA `(.L_x_12) ;  /* 0x00000000004c0947 */ /* 0x000fea0003800000 */
[----:B--23--:R-:W2:Y:S01]  /*0990*/  S2UR UR6, SR_CgaCtaId ;  /* 0x00000000000679c3 */ /* 0x00cea20000008800 */
[----:B------:R-:W-:Y:S01]  /*09a0*/  UMOV UR4, 0x720 ;  /* 0x0000072000047882 */ /* 0x000fe20000000000 */
[----:B------:R-:W-:Y:S01]  /*09b0*/  UMOV UR5, 0x400 ;  /* 0x0000040000057882 */ /* 0x000fe20000000000 */
[----:B------:R-:W-:Y:S01]  /*09c0*/  USEL UR4, UR4, 0x620, UP5 ;  /* 0x0000062004047887 */ /* 0x000fe2000a800000 */
[----:B------:R-:W-:Y:S01]  /*09d0*/  UMOV UR8, 0x1 ;  /* 0x0000000100087882 */ /* 0x000fe20000000000 */
[----:B------:R-:W-:Y:S01]  /*09e0*/  ELECT P0, URZ, PT ;  /* 0x0000000000ff782f */ /* 0x000fe20003800000 */
[----:B------:R-:W-:-:S04]  /*09f0*/  UIADD3 UR8, UPT, UPT, -UR8, 0x100000, URZ ;  /* 0x0010000008087890 */ /* 0x000fc8000fffe1ff */
[----:B------:R-:W-:Y:S02]  /*0a00*/  USHF.L.U32 UR9, UR8, 0xb, URZ ;  /* 0x0000000b08097899 */ /* 0x000fe400080006ff */
[----:B------:R-:W-:Y:S02]  /*0a10*/  USHF.L.U32 UR8, UR8, 0x1, URZ ;  /* 0x0000000108087899 */ /* 0x000fe400080006ff */
[----:B--2---:R-:W-:Y:S02]  /*0a20*/  ULEA UR6, UR6, UR5, 0x18 ;  /* 0x0000000506067291 */ /* 0x004fe4000f8ec0ff */
[----:B------:R-:W-:-:S04]  /*0a30*/  UIADD3 UR4, UPT, UPT, -UR4, 0x100000, URZ ;  /* 0x0010000004047890 */ /* 0x000fc8000fffe1ff */
[----:B------:R-:W-:Y:S02]  /*0a40*/  USHF.L.U32 UR5, UR4, 0xb, URZ ;  /* 0x0000000b04057899 */ /* 0x000fe400080006ff */
[----:B------:R-:W-:Y:S01]  /*0a50*/  USHF.L.U32 UR4, UR4, 0x1, URZ ;  /* 0x0000000104047899 */ /* 0x000fe200080006ff */
[----:B------:R-:W2:Y:S03]  /*0a60*/  FENCE.VIEW.ASYNC.S ;  /* 0x00000000000073c6 */ /* 0x000ea60000000000 */
[----:B--2---:R4:W2:Y:S08]  /*0a70*/  SYNCS.EXCH.64 URZ, [UR6+0xa0], UR8 ;  /* 0x0000a00806ff75b2 */ /* 0x0048b00008000100 */
[----:B------:R4:W3:Y:S01]  /*0a80*/  SYNCS.EXCH.64 URZ, [UR6+0xb0], UR4 ;  /* 0x0000b00406ff75b2 */ /* 0x0008e20008000100 */
[----:B------:R4:W1:Y:S01]  /*0a90*/  SYNCS.EXCH.64 URZ, [UR6+0xa8], UR8 ;  /* 0x0000a80806ff75b2 */ /* 0x0008620008000100 */
[----:B------:R4:W1:Y:S02]  /*0aa0*/  SYNCS.EXCH.64 URZ, [UR6+0xb8], UR4 ;  /* 0x0000b80406ff75b2 */ /* 0x0008640008000100 */
[----:B----4-:R-:W-:Y:S01]  /*0ab0*/  NOP ;  /* 0x0000000000007918 */ /* 0x010fe20000000000 */
.L_x_12:
[----:B------:R-:W4:Y:S01]  /*0ac0*/  SHFL.IDX PT, R2, R50, RZ, 0x1f ;  /* 0x00001fff32027589 */ /* 0x000f2200000e0000 */
[----:B------:R-:W-:Y:S01]  /*0ad0*/  NOP ;  /* 0x0000000000007918 */ /* 0x000fe20000000000 */
[----:B----4-:R-:W-:-:S13]  /*0ae0*/  ISETP.NE.AND P0, PT, R2, 0x5, PT ;  /* 0x000000050200780c */ /* 0x010fda0003f05270 */
[----:B------:R-:W-:Y:S05]  /*0af0*/  @P0 BRA `(.L_x_13) ;  /* 0x0000000000580947 */ /* 0x000fea0003800000 */
[----:B--23--:R-:W2:Y:S01]  /*0b00*/  S2UR UR4, SR_CgaCtaId ;  /* 0x00000000000479c3 */ /* 0x00cea20000008800 */
        /* <DEDUP_REMOVED lines=12> */
[----:B--2---:R4:W2:Y:S01]  /*0bd0*/  SYNCS.EXCH.64 URZ, [UR4+0xc0], UR8 ;  /* 0x0000c00804ff75b2 */ /* 0x0048a20008000100 */
[----:B------:R4:W3:Y:S01]  /*0be0*/  SYNCS.EXCH.64 URZ, [UR4+0xe0], UR6 ;  /* 0x0000e00604ff75b2 */ /* 0x0008e20008000100 */
[----:B------:R4:W1:Y:S01]  /*0bf0*/  SYNCS.EXCH.64 URZ, [UR4+0xc8], UR8 ;  /* 0x0000c80804ff75b2 */ /* 0x0008620008000100 */
[----:B------:R4:W1:Y:S01]  /*0c00*/  SYNCS.EXCH.64 URZ, [UR4+0xe8], UR6 ;  /* 0x0000e80604ff75b2 */ /* 0x0008620008000100 */
[----:B------:R4:W1:Y:S01]  /*0c10*/  SYNCS.EXCH.64 URZ, [UR4+0xd0], UR8 ;  /* 0x0000d00804ff75b2 */ /* 0x0008620008000100 */
[----:B------:R4:W1:Y:S01]  /*0c20*/  SYNCS.EXCH.64 URZ, [UR4+0xf0], UR6 ;  /* 0x0000f00604ff75b2 */ /* 0x0008620008000100 */
[----:B------:R4:W1:Y:S01]  /*0c30*/  SYNCS.EXCH.64 URZ, [UR4+0xd8], UR8 ;  /* 0x0000d80804ff75b2 */ /* 0x0008620008000100 */
[----:B------:R4:W1:Y:S02]  /*0c40*/  SYNCS.EXCH.64 URZ, [UR4+0xf8], UR6 ;  /* 0x0000f80604ff75b2 */ /* 0x0008640008000100 */
[----:B----4-:R-:W-:Y:S01]  /*0c50*/  NOP ;  /* 0x0000000000007918 */ /* 0x010fe20000000000 */
.L_x_13:
[----:B------:R-:W4:Y:S01]  /*0c60*/  SHFL.IDX PT, R2, R50, RZ, 0x1f ;  /* 0x00001fff32027589 */ /* 0x000f2200000e0000 */
[----:B------:R-:W1:Y:S01]  /*0c70*/  S2UR UR54, SR_CgaCtaId ;  /* 0x00000000003679c3 */ /* 0x000e620000008800 */
[----:B------:R-:W-:Y:S01]  /*0c80*/  NOP ;  /* 0x0000000000007918 */ /* 0x000fe20000000000 */
[----:B----4-:R-:W-:-:S13]  /*0c90*/  ISETP.NE.AND P0, PT, R2, 0x3, PT ;  /* 0x000000030200780c */ /* 0x010fda0003f05270 */
[----:B-1----:R-:W-:Y:S05]  /*0ca0*/  @P0 BRA `(.L_x_14) ;  /* 0x0000000000340947 */ /* 0x002fea0003800000 */
[----:B--23--:R-:W-:Y:S01]  /*0cb0*/  UMOV UR4, 0x400 ;  /* 0x0000040000047882 */ /* 0x00cfe20000000000 */
[----:B------:R-:W-:Y:S01]  /*0cc0*/  UMOV UR6, 0x20 ;  /* 0x0000002000067882 */ /* 0x000fe20000000000 */
[----:B------:R-:W-:Y:S02]  /*0cd0*/  ULEA UR4, UR54, UR4, 0x18 ;  /* 0x0000000436047291 */ /* 0x000fe4000f8ec0ff */
[----:B------:R-:W-:-:S04]  /*0ce0*/  UIADD3 UR6, UPT, UPT, -UR6, 0x100000, URZ ;  /* 0x0010000006067890 */ /* 0x000fc8000fffe1ff */
[----:B------:R-:W-:Y:S02]  /*0cf0*/  USHF.L.U32 UR7, UR6, 0xb, URZ ;  /* 0x0000000b06077899 */ /* 0x000fe400080006ff */
[----:B------:R-:W-:Y:S01]  /*0d00*/  USHF.L.U32 UR6, UR6, 0x1, URZ ;  /* 0x0000000106067899 */ /* 0x000fe200080006ff */
[----:B------:R-:W-:Y:S01]  /*0d10*/  ELECT P0, URZ, PT ;  /* 0x0000000000ff782f */ /* 0x000fe20003800000 */
[----:B------:R-:W1:Y:S10]  /*0d20*/  FENCE.VIEW.ASYNC.S ;  /* 0x00000000000073c6 */ /* 0x000e740000000000 */
[----:B-1----:R1:W4:Y:S01]  /*0d30*/  SYNCS.EXCH.64 URZ, [UR4+0x100], UR6 ;  /* 0x0001000604ff75b2 */ /* 0x0023220008000100 */
[----:B------:R1:W2:Y:S01]  /*0d40*/  SYNCS.EXCH.64 URZ, [UR4+0x110], UR6 ;  /* 0x0001100604ff75b2 */ /* 0x0002a20008000100 */
[----:B------:R1:W3:Y:S01]  /*0d50*/  SYNCS.EXCH.64 URZ, [UR4+0x108], UR6 ;  /* 0x0001080604ff75b2 */ /* 0x0002e20008000100 */
[----:B------:R1:W1:Y:S01]  /*0d60*/  SYNCS.EXCH.64 URZ, [UR4+0x118], UR6 ;  /* 0x0001180604ff75b2 */ /* 0x0002620008000100 */
[----:B------:R-:W-:Y:S01]  /*0d70*/  NOP ;  /* 0x0000000000007918 */ /* 0x000fe20000000000 */
.L_x_14:
[----:B------:R-:W4:Y:S01]  /*0d80*/  LDCU UR31, c[0x0][0x36c] ;  /* 0x00006d80ff1f77ac */ /* 0x000f220008000800 */
[----:B------:R-:W-:Y:S01]  /*0d90*/  ISETP.NE.OR P4, PT, R0, 0x2, !P4 ;  /* 0x000000020000780c */ /* 0x000fe20006785670 */
[----:B------:R-:W-:Y:S01]  /*0da0*/  NOP ;  /* 0x0000000000007918 */ /* 0x000fe20000000000 */
[----:B------:R-:W-:Y:S01]  /*0db0*/  LOP3.LUT R0, R58, 0x1f, RZ, 0xc0, !PT ;  /* 0x0000001f3a007812 */ /* 0x000fe200078ec0ff */
[----:B------:R-:W-:Y:S02]  /*0dc0*/  UISETP.NE.AND UP6, UPT, UR22, URZ, UPT ;  /* 0x000000ff1600728c */ /* 0x000fe4000bfc5270 */
[----:B----4-:R-:W-:-:S09]  /*0dd0*/  UISETP.EQ.U32.AND UP0, UPT, UR31, 0x1, UPT ;  /* 0x000000011f00788c */ /* 0x010fd2000bf02070 */
[----:B------:R-:W-:Y:S05]  /*0de0*/  BRA.U !UP0, `(.L_x_15) ;  /* 0x0000000108087547 */ /* 0x000fea000b800000 */
[----:B-123--:R-:W-:Y:S01]  /*0df0*/  UCGABAR_ARV ;  /* 0x00000000000079c7 */ /* 0x00efe20008000000 */
[----:B------:R-:W-:Y:S05]  /*0e00*/  BRA `(.L_x_16) ;  /* 0x0000000000047947 */ /* 0x000fea0003800000 */
.L_x_15:
[----:B-123--:R-:W-:Y:S01]  /*0e10*/  NOP ;  /* 0x0000000000007918 */ /* 0x00efe20000000000 */
.L_x_16:
[----:B------:R-:W1:Y:S01]  /*0e20*/  S2UR UR25, SR_CTAID.X ;  /* 0x00000000001979c3 */ /* 0x000e620000002500 */
[----:B------:R-:W-:-:S05]  /*0e30*/  CS2R.32 R52, SR_CgaSize ;  /* 0x0000000000347805 */ /* 0x000fca0000008a00 */
[----:B------:R-:W-:-:S05]  /*0e40*/  IMAD R52, R52, -0xa0, RZ ;  /* 0xffffff6034347824 */ /* 0x000fca00078e02ff */
[----:B------:R-:W-:-:S14]  /*0e50*/  R2UR UR5, R52 ;  /* 0x00000000340572ca */ /* 0x000fdc00000e0000 */
[----:B------:R-:W2:Y:S01]  /*0e60*/  LDCU UR5, c[0x0][UR5+0x2b0] ;  /* 0x00005600050577ac */ /* 0x000ea20008000800 */
[----:B------:R-:W-:-:S05]  /*0e70*/  CS2R.32 R52, SR_CgaSize ;  /* 0x0000000000347805 */ /* 0x000fca0000008a00 */
[----:B------:R-:W-:-:S05]  /*0e80*/  IMAD R52, R52, -0xa0, RZ ;  /* 0xffffff6034347824 */ /* 0x000fca00078e02ff */
[----:B------:R-:W-:-:S14]  /*0e90*/  R2UR UR4, R52 ;  /* 0x00000000340472ca */ /* 0x000fdc00000e0000 */
[----:B------:R-:W3:Y:S01]  /*0ea0*/  LDCU UR4, c[0x0][UR4+0x2b4] ;  /* 0x00005680040477ac */ /* 0x000ee20008000800 */
[----:B------:R-:W4:Y:S01]  /*0eb0*/  S2UR UR26, SR_CTAID.Y ;  /* 0x00000000001a79c3 */ /* 0x000f220000002600 */
[----:B------:R-:W-:-:S05]  /*0ec0*/  CS2R.32 R52, SR_CgaSize ;  /* 0x0000000000347805 */ /* 0x000fca0000008a00 */
[----:B------:R-:W-:-:S05]  /*0ed0*/  IMAD R52, R52, -0xa0, RZ ;  /* 0xffffff6034347824 */ /* 0x000fca00078e02ff */
[----:B------:R-:W-:-:S14]  /*0ee0*/  R2UR UR7, R52 ;  /* 0x00000000340772ca */ /* 0x000fdc00000e0000 */
[----:B------:R-:W3:Y:S01]  /*0ef0*/  LDCU UR7, c[0x0][UR7+0x2a0] ;  /* 0x00005400070777ac */ /* 0x000ee20008000800 */
[----:B------:R-:W-:-:S05]  /*0f00*/  CS2R.32 R52, SR_CgaSize ;  /* 0x0000000000347805 */ /* 0x000fca0000008a00 */
[----:B------:R-:W-:-:S05]  /*0f10*/  IMAD R52, R52, -0xa0, RZ ;  /* 0xffffff6034347824 */ /* 0x000fca00078e02ff */
[----:B------:R-:W-:-:S14]  /*0f20*/  R2UR UR8, R52 ;  /* 0x00000000340872ca */ /* 0x000fdc00000e0000 */
[----:B------:R-:W3:Y:S01]  /*0f30*/  LDCU UR8, c[0x0][UR8+0x2a4] ;  /* 0x00005480080877ac */ /* 0x000ee20008000800 */
[----:B------:R-:W-:Y:S02]  /*0f40*/  ULOP3.LUT UR53, UR54, 0x1, URZ, 0xc0, !UPT ;  /* 0x0000000136357892 */ /* 0x000fe4000f8ec0ff */
[----:B------:R-:W-:Y:S02]  /*0f50*/  USHF.R.U32.HI UR27, URZ, 0x1, UR54 ;  /* 0x00000001ff1b7899 */ /* 0x000fe40008011636 */
[----:B------:R-:W-:Y:S02]  /*0f60*/  UISETP.GT.U32.AND UP1, UPT, UR53, 0xffff, UPT ;  /* 0x0000ffff3500788c */ /* 0x000fe4000bf24070 */
[----:B------:R-:W-:Y:S01]  /*0f70*/  USHF.L.U32 UR39, UR54, 0x9, URZ ;  /* 0x0000000936277899 */ /* 0x000fe200080006ff */
[----:B-1----:R-:W-:Y:S01]  /*0f80*/  I2FP.F32.U32 R3, UR25 ;  /* 0x0000001900037c45 */ /* 0x002fe20008201000 */
[----:B------:R-:W-:Y:S01]  /*0f90*/  USHF.L.U32 UR38, UR54, 0xb, URZ ;  /* 0x0000000b36267899 */ /* 0x000fe200080006ff */
[----:B------:R-:W1:Y:S03]  /*0fa0*/  LDCU UR23, c[0x0][0xb24] ;  /* 0x00016480ff1777ac */ /* 0x000e660008000800 */
[----:B--2---:R-:W-:Y:S01]  /*0fb0*/  FMUL R3, R3, UR5 ;  /* 0x0000000503037c20 */ /* 0x004fe20008400000 */
[----:B------:R-:W2:Y:S01]  /*0fc0*/  LDCU UR42, c[0x0][0xb24] ;  /* 0x00016480ff2a77ac */ /* 0x000ea20008000800 */
[----:B----4-:R-:W-:-:S04]  /*0fd0*/  I2FP.F32.U32 R2, UR26 ;  /* 0x0000001a00027c45 */ /* 0x010fc80008201000 */
[----:B------:R-:W4:Y:S01]  /*0fe0*/  F2I.U32.TRUNC.NTZ R3, R3 ;  /* 0x0000000300037305 */ /* 0x000f22000020f000 */
[----:B------:R-:W1:Y:S01]  /*0ff0*/  LDCU UR28, c[0x0][0xb30] ;  /* 0x00016600ff1c77ac */ /* 0x000e620008000800 */
[----:B---3--:R-:W-:Y:S01]  /*1000*/  FMUL R2, R2, UR4 ;  /* 0x0000000402027c20 */ /* 0x008fe20008400000 */
[----:B------:R-:W-:Y:S01]  /*1010*/  ULOP3.LUT UR4, UR54, 0x6, URZ, 0xc0, !UPT ;  /* 0x0000000636047892 */ /* 0x000fe2000f8ec0ff */
[----:B------:R-:W-:-:S04]  /*1020*/  UMOV UR14, 0x55 ;  /* 0x00000055000e7882 */ /* 0x000fc80000000000 */
[----:B------:R-:W3:Y:S01]  /*1030*/  F2I.U32.TRUNC.NTZ R2, R2 ;  /* 0x0000000200027305 */ /* 0x000ee2000020f000 */
[----:B------:R-:W-:Y:S01]  /*1040*/  UISETP.GT.U32.AND UP0, UPT, UR4, 0xffff, UPT ;  /* 0x0000ffff0400788c */ /* 0x000fe2000bf04070 */
[----:B------:R-:W-:Y:S01]  /*1050*/  UMOV UR15, 0x3 ;  /* 0x00000003000f7882 */ /* 0x000fe20000000000 */
[----:B------:R-:W-:Y:S02]  /*1060*/  USEL UR30, UR53, 0xffff, !UP1 ;  /* 0x0000ffff351e7887 */ /* 0x000fe4000c800000 */
[----:B------:R-:W-:Y:S01]  /*1070*/  USEL UR29, UR4, 0xffff, !UP0 ;  /* 0x0000ffff041d7887 */ /* 0x000fe2000c000000 */
[----:B----4-:R-:W-:Y:S02]  /*1080*/  R2UR UR5, R3 ;  /* 0x00000000030572ca */ /* 0x010fe400000e0000 */
[----:B---3--:R-:W-:Y:S02]  /*1090*/  R2UR UR6, R2 ;  /* 0x00000000020672ca */ /* 0x008fe400000e0000 */
[----:B------:R-:W-:-:S09]  /*10a0*/  PRMT R2, RZ, 0x7610, R2 ;  /* 0x00007610ff027816 */ /* 0x000fd20000000002 */
[----:B------:R-:W-:-:S04]  /*10b0*/  UIADD3 UR5, UPT, UPT, -UR5, URZ, URZ ;  /* 0x000000ff05057290 */ /* 0x000fc8000fffe1ff */
[----:B------:R-:W-:Y:S02]  /*10c0*/  UIMAD UR5, UR7, UR5, UR25 ;  /* 0x00000005070572a4 */ /* 0x000fe4000f8e0219 */
[----:B------:R-:W-:-:S04]  /*10d0*/  UIADD3 UR4, UPT, UPT, -UR6, URZ, URZ ;  /* 0x000000ff06047290 */ /* 0x000fc8000fffe1ff */
[----:B------:R-:W-:Y:S01]  /*10e0*/  IMAD.U32 R52, RZ, RZ, UR5 ;  /* 0x00000005ff347e24 */ /* 0x000fe2000f8e00ff */
[----:B------:R-:W-:-:S06]  /*10f0*/  UIMAD UR4, UR8, UR4, UR26 ;  /* 0x00000004080472a4 */ /* 0x000fcc000f8e021a */
[----:B------:R-:W-:Y:S01]  /*1100*/  IMAD.U32 R51, RZ, RZ, UR4 ;  /* 0x00000004ff337e24 */ /* 0x000fe2000f8e00ff */
[----:B-12---:R-:W-:Y:S06]  /*1110*/  BRA.U UP6, `(.L_x_17) ;  /* 0x0000000106747547 */ /* 0x006fec000b800000 */
[----:B------:R-:W-:Y:S02]  /*1120*/  R2UR UR4, R51 ;  /* 0x00000000330472ca */ /* 0x000fe400000e0000 */
[----:B------:R-:W-:-:S11]  /*1130*/  R2UR UR7, R52 ;  /* 0x00000000340772ca */ /* 0x000fd600000e0000 */
[----:B------:R-:W-:Y:S02]  /*1140*/  UISETP.NE.AND UP2, UPT, UR4, 0x2, UPT ;  /* 0x000000020400788c */ /* 0x000fe4000bf45270 */
[----:B------:R-:W-:Y:S02]  /*1150*/  UISETP.NE.AND UP4, UPT, UR4, URZ, UPT ;  /* 0x000000ff0400728c */ /* 0x000fe4000bf85270 */
[----:B------:R-:W-:Y:S02]  /*1160*/  UISETP.NE.AND UP0, UPT, UR4, 0x1, UPT ;  /* 0x000000010400788c */ /* 0x000fe4000bf05270 */
[----:B------:R-:W-:Y:S02]  /*1170*/  UISETP.NE.AND UP1, UPT, UR4, 0x3, UPT ;  /* 0x000000030400788c */ /* 0x000fe4000bf25270 */
[----:B------:R-:W-:Y:S02]  /*1180*/  USEL UR4, URZ, 0x10, UP2 ;  /* 0x00000010ff047887 */ /* 0x000fe40009000000 */
[----:B------:R-:W-:-:S02]  /*1190*/  USEL UR12, URZ, 0x20, UP2 ;  /* 0x00000020ff0c7887 */ /* 0x000fc40009000000 */
[----:B------:R-:W-:Y:S02]  /*11a0*/  UISETP.NE.AND UP3, UPT, UR7, URZ, UPT ;  /* 0x000000ff0700728c */ /* 0x000fe4000bf65270 */
[----:B------:R-:W-:Y:S02]  /*11b0*/  USEL UR5, URZ, 0x4, UP0 ;  /* 0x00000004ff057887 */ /* 0x000fe40008000000 */
[----:B------:R-:W-:Y:S02]  /*11c0*/  UISETP.NE.AND UP2, UPT, UR7, URZ, UP4 ;  /* 0x000000ff0700728c */ /* 0x000fe4000a745270 */
[----:B------:R-:W-:Y:S02]  /*11d0*/  USEL UR11, URZ, 0x8, UP0 ;  /* 0x00000008ff0b7887 */ /* 0x000fe40008000000 */
[----:B------:R-:W-:Y:S02]  /*11e0*/  UISETP.NE.AND UP0, UPT, UR7, 0x1, UPT ;  /* 0x000000010700788c */ /* 0x000fe4000bf05270 */
[----:B------:R-:W-:-:S02]  /*11f0*/  USEL UR6, URZ, 0x2, UP4 ;  /* 0x00000002ff067887 */ /* 0x000fc4000a000000 */
[----:B------:R-:W-:Y:S02]  /*1200*/  USEL UR7, URZ, 0x40, UP1 ;  /* 0x00000040ff077887 */ /* 0x000fe40008800000 */
[----:B------:R-:W-:Y:S02]  /*1210*/  USEL UR10, URZ, 0x1, UP2 ;  /* 0x00000001ff0a7887 */ /* 0x000fe40009000000 */
[----:B------:R-:W-:Y:S02]  /*1220*/  USEL UR8, UR5, 0x4, UP3 ;  /* 0x0000000405087887 */ /* 0x000fe40009800000 */
[----:B------:R-:W-:Y:S02]  /*1230*/  USEL UR4, UR4, 0x10, UP3 ;  /* 0x0000001004047887 */ /* 0x000fe40009800000 */
[----:B------:R-:W-:Y:S02]  /*1240*/  USEL UR9, UR7, 0x40, UP3 ;  /* 0x0000004007097887 */ /* 0x000fe40009800000 */
[----:B------:R-:W-:-:S02]  /*1250*/  USEL UR5, UR6, 0x2, UP0 ;  /* 0x0000000206057887 */ /* 0x000fc40008000000 */
[----:B------:R-:W-:Y:S02]  /*1260*/  UIADD3 UR4, UPT, UPT, UR4, UR8, UR10 ;  /* 0x0000000804047290 */ /* 0x000fe4000fffe00a */
[----:B------:R-:W-:Y:S02]  /*1270*/  USEL UR13, URZ, 0x80, UP1 ;  /* 0x00000080ff0d7887 */ /* 0x000fe40008800000 */
[----:B------:R-:W-:Y:S02]  /*1280*/  USEL UR7, UR11, 0x8, UP0 ;  /* 0x000000080b077887 */ /* 0x000fe40008000000 */
[----:B------:R-:W-:Y:S02]  /*1290*/  USEL UR6, UR12, 0x20, UP0 ;  /* 0x000000200c067887 */ /* 0x000fe40008000000 */
[----:B------:R-:W-:Y:S02]  /*12a0*/  UIADD3 UR4, UPT, UPT, UR5, UR9, UR4 ;  /* 0x0000000905047290 */ /* 0x000fe4000fffe004 */
[----:B------:R-:W-:-:S02]  /*12b0*/  USEL UR5, UR13, 0x80, UP0 ;  /* 0x000000800d057887 */ /* 0x000fc40008000000 */
[----:B------:R-:W-:-:S04]  /*12c0*/  UIADD3 UR4, UPT, UPT, UR6, UR7, UR4 ;  /* 0x0000000706047290 */ /* 0x000fc8000fffe004 */
[----:B------:R-:W-:-:S06]  /*12d0*/  UIADD3 UR4, UPT, UPT, UR4, UR5, URZ ;  /* 0x0000000504047290 */ /* 0x000fcc000fffe0ff */
[----:B------:R-:W-:-:S07]  /*12e0*/  IMAD.U32 R2, RZ, RZ, UR4 ;  /* 0x00000004ff027e24 */ /* 0x000fce000f8e00ff */
.L_x_17:
[----:B------:R-:W1:Y:S01]  /*12f0*/  S2UR UR36, SR_CTAID.Z ;  /* 0x00000000002479c3 */ /* 0x000e620000002700 */
[----:B------:R-:W-:Y:S02]  /*1300*/  UISETP.GE.AND UP0, UPT, UR23, 0x1, UPT ;  /* 0x000000011700788c */ /* 0x000fe4000bf06270 */
[----:B------:R-:W-:Y:S02]  /*1310*/  ULOP3.LUT UR30, UR30, 0xffff, URZ, 0xc0, !UPT ;  /* 0x0000ffff1e1e7892 */ /* 0x000fe4000f8ec0ff */
[----:B------:R-:W-:Y:S02]  /*1320*/  ULOP3.LUT UR29, UR29, 0xffff, URZ, 0xc0, !UPT ;  /* 0x0000ffff1d1d7892 */ /* 0x000fe4000f8ec0ff */
[----:B------:R-:W-:Y:S02]  /*1330*/  UISETP.NE.AND UP3, UPT, UR22, 0x2, UPT ;  /* 0x000000021600788c */ /* 0x000fe4000bf65270 */
[----:B------:R-:W-:Y:S02]  /*1340*/  ULOP3.LUT UR39, UR39, 0xc00, URZ, 0xc0, !UPT ;  /* 0x00000c0027277892 */ /* 0x000fe4000f8ec0ff */
[----:B------:R-:W-:-:S02]  /*1350*/  ULOP3.LUT UR38, UR38, 0x800, URZ, 0xc0, !UPT ;  /* 0x0000080026267892 */ /* 0x000fc4000f8ec0ff */
[----:B------:R-:W-:Y:S02]  /*1360*/  USHF.L.U32 UR30, UR14, UR30, URZ ;  /* 0x0000001e0e1e7299 */ /* 0x000fe400080006ff */
[----:B------:R-:W-:Y:S01]  /*1370*/  USHF.L.U32 UR29, UR15, UR29, URZ ;  /* 0x0000001d0f1d7299 */ /* 0x000fe200080006ff */
[----:B------:R-:W-:Y:S11]  /*1380*/  BRA.U !UP0, `(.L_x_18) ;  /* 0x0000000108d47547 */ /* 0x000ff6000b800000 */
[----:B------:R-:W2:Y:S01]  /*1390*/  LDCU.128 UR12, c[0x0][0xb10] ;  /* 0x00016200ff0c77ac */ /* 0x000ea20008000c00 */
[----:B------:R-:W3:Y:S01]  /*13a0*/  LDCU UR6, c[0x0][0x370] ;  /* 0x00006e00ff0677ac */ /* 0x000ee20008000800 */
[----:B------:R-:W4:Y:S01]  /*13b0*/  LDCU UR5, c[0x0][0x374] ;  /* 0x00006e80ff0577ac */ /* 0x000f220008000800 */
[----:B------:R-:W1:Y:S01]  /*13c0*/  LDCU UR24, c[0x0][0xb0c] ;  /* 0x00016180ff1877ac */ /* 0x000e620008000800 */
[----:B------:R-:W1:Y:S01]  /*13d0*/  LDCU UR7, c[0x0][0xb20] ;  /* 0x00016400ff0777ac */ /* 0x000e620008000800 */
[----:B------:R-:W1:Y:S01]  /*13e0*/  LDCU.64 UR8, c[0x0][0xb28] ;  /* 0x00016500ff0877ac */ /* 0x000e620008000a00 */
[----:B--2---:R-:W-:Y:S02]  /*13f0*/  UISETP.NE.AND UP0, UPT, UR14, 0x1, UPT ;  /* 0x000000010e00788c */ /* 0x004fe4000bf05270 */
[----:B----4-:R-:W-:Y:S02]  /*1400*/  UIMAD.WIDE.U32 UR10, UR5, UR15, URZ ;  /* 0x0000000f050a72a5 */ /* 0x010fe4000f8e00ff */
[----:B---3--:R-:W-:-:S02]  /*1410*/  UIMAD.WIDE.U32 UR18, UR6, UR12, URZ ;  /* 0x0000000c061272a5 */ /* 0x008fc4000f8e00ff */
[----:B-1----:R-:W-:Y:S02]  /*1420*/  UISETP.NE.AND UP1, UPT, UR24, 0x1, UPT ;  /* 0x000000011800788c */ /* 0x002fe4000bf25270 */
[----:B------:R-:W-:Y:S01]  /*1430*/  UISETP.NE.AND UP2, UPT, UR23, 0x1, UPT ;  /* 0x000000011700788c */ /* 0x000fe2000bf45270 */
[----:B------:R-:W-:Y:S02]  /*1440*/  UMOV UR10, UR11 ;  /* 0x0000000b000a7c82 */ /* 0x000fe40008000000 */
[----:B------:R-:W-:Y:S01]  /*1450*/  UMOV UR18, UR19 ;  /* 0x0000001300127c82 */ /* 0x000fe20008000000 */
[----:B------:R-:W-:Y:S02]  /*1460*/  @UP0 USHF.R.U32.HI UR5, URZ, UR7, UR10 ;  /* 0x00000007ff050299 */ /* 0x000fe4000801160a */
[----:B------:R-:W-:Y:S02]  /*1470*/  UIMAD.WIDE.U32 UR20, UR26, UR15, URZ ;  /* 0x0000000f1a1472a5 */ /* 0x000fe4000f8e00ff */
[----:B------:R-:W-:-:S02]  /*1480*/  UIMAD.WIDE.U32 UR10, UR5, UR8, URZ ;  /* 0x00000008050a72a5 */ /* 0x000fc4000f8e00ff */
[----:B------:R-:W-:Y:S02]  /*1490*/  @UP1 USHF.R.U32.HI UR6, URZ, UR13, UR18 ;  /* 0x0000000dff061299 */ /* 0x000fe40008011612 */
[----:B------:R-:W-:Y:S02]  /*14a0*/  UIMAD.WIDE.U32 UR16, UR25, UR12, URZ ;  /* 0x0000000c191072a5 */ /* 0x000fe4000f8e00ff */
[----:B------:R-:W-:Y:S01]  /*14b0*/  UIMAD.WIDE.U32 UR18, UR6, UR8, URZ ;  /* 0x00000008061272a5 */ /* 0x000fe2000f8e00ff */
[----:B------:R-:W-:Y:S01]  /*14c0*/  UMOV UR4, UR21 ;  /* 0x0000001500047c82 */ /* 0x000fe20008000000 */
[----:B------:R-:W-:Y:S01]  /*14d0*/  UMOV UR10, UR11 ;  /* 0x0000000b000a7c82 */ /* 0x000fe20008000000 */
[----:B------:R-:W-:Y:S02]  /*14e0*/  USHF.R.U32.HI UR4, URZ, UR7, UR4 ;  /* 0x00000007ff047299 */ /* 0x000fe40008011604 */
[----:B------:R-:W-:Y:S01]  /*14f0*/  @UP2 USHF.R.U32.HI UR5, URZ, UR9, UR10 ;  /* 0x00000009ff052299 */ /* 0x000fe2000801160a */
[----:B------:R-:W-:Y:S01]  /*1500*/  UMOV UR16, UR17 ;  /* 0x0000001100107c82 */ /* 0x000fe20008000000 */
[----:B------:R-:W-:Y:S01]  /*1510*/  UMOV UR18, UR19 ;  /* 0x0000001300127c82 */ /* 0x000fe20008000000 */
[----:B------:R-:W-:-:S02]  /*1520*/  USHF.R.U32.HI UR13, URZ, UR13, UR16 ;  /* 0x0000000dff0d7299 */ /* 0x000fc40008011610 */
[----:B------:R-:W-:Y:S02]  /*1530*/  USEL UR4, UR26, UR4, !UP0 ;  /* 0x000000041a047287 */ /* 0x000fe4000c000000 */
[----:B------:R-:W-:Y:S02]  /*1540*/  @UP2 USHF.R.U32.HI UR6, URZ, UR9, UR18 ;  /* 0x00000009ff062299 */ /* 0x000fe40008011612 */
[----:B------:R-:W-:Y:S02]  /*1550*/  UIMAD UR7, UR5, UR23, URZ ;  /* 0x00000017050772a4 */ /* 0x000fe4000f8e02ff */
[----:B------:R-:W-:Y:S02]  /*1560*/  USEL UR5, UR25, UR13, !UP1 ;  /* 0x0000000d19057287 */ /* 0x000fe4000c800000 */
[----:B------:R-:W-:Y:S02]  /*1570*/  UIMAD UR12, UR6, UR23, URZ ;  /* 0x00000017060c72a4 */ /* 0x000fe4000f8e02ff */
[----:B------:R-:W-:-:S02]  /*1580*/  UISETP.GE.AND UP0, UPT, UR4, UR7, UPT ;  /* 0x000000070400728c */ /* 0x000fc4000bf06270 */
[----:B------:R-:W-:Y:S02]  /*1590*/  UIMAD.WIDE.U32 UR10, UR4, UR8, URZ ;  /* 0x00000008040a72a5 */ /* 0x000fe4000f8e00ff */
[----:B------:R-:W-:Y:S02]  /*15a0*/  UISETP.GE.OR UP0, UPT, UR5, UR12, UP0 ;  /* 0x0000000c0500728c */ /* 0x000fe40008706670 */
[----:B------:R-:W-:Y:S02]  /*15b0*/  UIMAD.WIDE.U32 UR12, UR5, UR8, URZ ;  /* 0x00000008050c72a5 */ /* 0x000fe4000f8e00ff */
[----:B------:R-:W-:Y:S01]  /*15c0*/  UIADD3 UR10, UPT, UPT, -UR4, URZ, URZ ;  /* 0x000000ff040a7290 */ /* 0x000fe2000fffe1ff */
[----:B------:R-:W-:Y:S01]  /*15d0*/  UMOV UR8, UR11 ;  /* 0x0000000b00087c82 */ /* 0x000fe20008000000 */
[----:B------:R-:W-:Y:S02]  /*15e0*/  UIADD3 UR11, UPT, UPT, -UR5, URZ, URZ ;  /* 0x000000ff050b7290 */ /* 0x000fe4000fffe1ff */
[----:B------:R-:W-:-:S03]  /*15f0*/  USHF.R.U32.HI UR8, URZ, UR9, UR8 ;  /* 0x00000009ff087299 */ /* 0x000fc60008011608 */
[----:B------:R-:W-:Y:S01]  /*1600*/  @!UP0 UMOV UR7, UR13 ;  /* 0x0000000d00078c82 */ /* 0x000fe20008000000 */
[----:B------:R-:W-:Y:S02]  /*1610*/  UIMAD UR26, UR14, UR10, UR26 ;  /* 0x0000000a0e1a72a4 */ /* 0x000fe4000f8e021a */
[----:B------:R-:W-:Y:S02]  /*1620*/  USEL UR8, UR4, UR8, !UP2 ;  /* 0x0000000804087287 */ /* 0x000fe4000d000000 */
[----:B------:R-:W-:Y:S02]  /*1630*/  @!UP0 USHF.R.U32.HI UR7, URZ, UR9, UR7 ;  /* 0x00000009ff078299 */ /* 0x000fe40008011607 */
[----:B------:R-:W-:Y:S02]  /*1640*/  UIADD3 UR9, UPT, UPT, -UR8, URZ, URZ ;  /* 0x000000ff08097290 */ /* 0x000fe4000fffe1ff */
[----:B------:R-:W-:Y:S02]  /*1650*/  @!UP0 USEL UR7, UR5, UR7, !UP2 ;  /* 0x0000000705078287 */ /* 0x000fe4000d000000 */
[----:B------:R-:W-:-:S02]  /*1660*/  UIMAD UR9, UR23, UR9, UR4 ;  /* 0x00000009170972a4 */ /* 0x000fc4000f8e0204 */
[----:B------:R-:W-:Y:S02]  /*1670*/  @!UP0 UIADD3 UR8, UPT, UPT, UR8, -UR7, URZ ;  /* 0x8000000708088290 */ /* 0x000fe4000fffe0ff */
[----:B------:R-:W-:Y:S02]  /*1680*/  @!UP0 UIMAD UR6, UR9, UR6, UR7 ;  /* 0x00000006090682a4 */ /* 0x000fe4000f8e0207 */
[----:B------:R-:W-:Y:S02]  /*1690*/  @!UP0 UIMAD UR4, UR8, UR23, UR5 ;  /* 0x00000017080482a4 */ /* 0x000fe4000f8e0205 */
[----:B------:R-:W-:Y:S02]  /*16a0*/  UIMAD UR25, UR24, UR11, UR25 ;  /* 0x0000000b181972a4 */ /* 0x000fe4000f8e0219 */
[----:B------:R-:W-:Y:S01]  /*16b0*/  UIMAD UR26, UR4, UR14, UR26 ;  /* 0x0000000e041a72a4 */ /* 0x000fe2000f8e021a */
[----:B------:R-:W-:Y:S02]  /*16c0*/  @!UP0 UMOV UR5, UR6 ;  /* 0x0000000600058c82 */ /* 0x000fe40008000000 */
[----:B------:R-:W-:-:S12]  /*16d0*/  UIMAD UR25, UR5, UR24, UR25 ;  /* 0x00000018051972a4 */ /* 0x000fd8000f8e0219 */
.L_x_18:
[----:B------:R-:W-:-:S09]  /*16e0*/  UISETP.NE.AND UP0, UPT, UR28, 0x1, UPT ;  /* 0x000000011c00788c */ /* 0x000fd2000bf05270 */
[----:B------:R-:W-:Y:S05]  /*16f0*/  BRA.U UP0, `(.L_x_19) ;  /* 0x0000000100447547 */ /* 0x000fea000b800000 */
[----:B------:R-:W2:Y:S01]  /*1700*/  LDCU.128 UR8, c[0x0][0xb10] ;  /* 0x00016200ff0877ac */ /* 0x000ea20008000c00 */
[----:B------:R-:W3:Y:S01]  /*1710*/  LDCU UR12, c[0x0][0xb0c] ;  /* 0x00016180ff0c77ac */ /* 0x000ee20008000800 */
[----:B------:R-:W4:Y:S01]  /*1720*/  LDCU UR13, c[0x0][0xb20] ;  /* 0x00016400ff0d77ac */ /* 0x000f220008000800 */
[----:B--2---:R-:W-:Y:S02]  /*1730*/  UIMAD.WIDE.U32 UR6, UR25, UR8, URZ ;  /* 0x00000008190672a5 */ /* 0x004fe4000f8e00ff */
[----:B------:R-:W-:Y:S02]  /*1740*/  UIMAD.WIDE.U32 UR4, UR26, UR11, URZ ;  /* 0x0000000b1a0472a5 */ /* 0x000fe4000f8e00ff */
[----:B---3--:R-:W-:Y:S02]  /*1750*/  UISETP.NE.AND UP1, UPT, UR12, 0x1, UPT ;  /* 0x000000010c00788c */ /* 0x008fe4000bf25270 */
[----:B------:R-:W-:Y:S01]  /*1760*/  UISETP.NE.AND UP0, UPT, UR10, 0x1, UPT ;  /* 0x000000010a00788c */ /* 0x000fe2000bf05270 */
[----:B------:R-:W-:-:S02]  /*1770*/  UMOV UR6, UR7 ;  /* 0x0000000700067c82 */ /* 0x000fc40008000000 */
[----:B------:R-:W-:Y:S01]  /*1780*/  UMOV UR4, UR5 ;  /* 0x0000000500047c82 */ /* 0x000fe20008000000 */
[----:B------:R-:W-:Y:S02]  /*1790*/  USHF.R.U32.HI UR9, URZ, UR9, UR6 ;  /* 0x00000009ff097299 */ /* 0x000fe40008011606 */
[----:B----4-:R-:W-:Y:S02]  /*17a0*/  USHF.R.U32.HI UR4, URZ, UR13, UR4 ;  /* 0x0000000dff047299 */ /* 0x010fe40008011604 */
[----:B------:R-:W-:Y:S02]  /*17b0*/  USEL UR5, UR25, UR9, !UP1 ;  /* 0x0000000919057287 */ /* 0x000fe4000c800000 */
[----:B------:R-:W-:-:S04]  /*17c0*/  USEL UR4, UR26, UR4, !UP0 ;  /* 0x000000041a047287 */ /* 0x000fc8000c000000 */
[----:B------:R-:W-:Y:S02]  /*17d0*/  UIADD3 UR6, UPT, UPT, UR5, -UR4, URZ ;  /* 0x8000000405067290 */ /* 0x000fe4000fffe0ff */
[----:B------:R-:W-:Y:S02]  /*17e0*/  UIADD3 UR4, UPT, UPT, -UR5, UR4, URZ ;  /* 0x0000000405047290 */ /* 0x000fe4000fffe1ff */
[----:B------:R-:W-:Y:S02]  /*17f0*/  UIMAD UR26, UR6, UR10, UR26 ;  /* 0x0000000a061a72a4 */ /* 0x000fe4000f8e021a */
[----:B------:R-:W-:-:S12]  /*1800*/  UIMAD UR25, UR4, UR12, UR25 ;  /* 0x0000000c041972a4 */ /* 0x000fd8000f8e0219 */
.L_x_19:
[----:B------:R-:W-:-:S09]  /*1810*/  UISETP.EQ.U32.AND UP0, UPT, UR31, 0x1, UPT ;  /* 0x000000011f00788c */ /* 0x000fd2000bf02070 */
[----:B------:R-:W-:Y:S05]  /*1820*/  BRA.U !UP0, `(.L_x_20) ;  /* 0x00000001080c7547 */ /* 0x000fea000b800000 */
[----:B------:R-:W-:Y:S01]  /*1830*/  UCGABAR_WAIT ;  /* 0x0000000000007dc7 */ /* 0x000fe20008000000 */
[----:B------:R-:W-:Y:S01]  /*1840*/  CCTL.IVALL ;  /* 0x00000000ff00798f */ /* 0x000fe20002000000 */
[----:B------:R-:W-:Y:S05]  /*1850*/  BRA `(.L_x_21) ;  /* 0x0000000000047947 */ /* 0x000fea0003800000 */
.L_x_20:
[----:B------:R-:W-:Y:S06]  /*1860*/  BAR.SYNC.DEFER_BLOCKING 0x0 ;  /* 0x0000000000007b1d */ /* 0x000fec0000010000 */
.L_x_21:
[----:B------:R-:W-:Y:S05]  /*1870*/  BRA.U UP3, `(.L_x_22) ;  /* 0x0000001503b47547 */ /* 0x000fea000b800000 */
[----:B------:R-:W2:Y:S01]  /*1880*/  LDCU UR6, c[0x0][0x38c] ;  /* 0x00007180ff0677ac */ /* 0x000ea20008000800 */
[----:B------:R-:W-:Y:S01]  /*1890*/  PLOP3.LUT P2, PT, PT, PT, UP5, 0x80, 0x8 ;  /* 0x000000000008781c */ /* 0x000fe20003f4f058 */
[----:B------:R-:W-:Y:S01]  /*18a0*/  IMAD.MOV.U32 R12, RZ, RZ, 0x1 ;  /* 0x00000001ff0c7424 */ /* 0x000fe200078e00ff */
[----:B------:R-:W-:Y:S01]  /*18b0*/  ISETP.EQ.OR P3, PT, R0, RZ, P4 ;  /* 0x000000ff0000720c */ /* 0x000fe20002762670 */
[----:B------:R-:W-:Y:S01]  /*18c0*/  UISETP.NE.AND UP1, UPT, UR22, URZ, UPT ;  /* 0x000000ff1600728c */ /* 0x000fe2000bf25270 */
[----:B------:R-:W-:Y:S02]  /*18d0*/  PLOP3.LUT P2, PT, P2, PT, PT, 0x8, 0x80 ;  /* 0x000000000080781c */ /* 0x000fe4000174e170 */
[----:B------:R-:W-:Y:S01]  /*18e0*/  CS2R R10, SRZ ;  /* 0x00000000000a7805 */ /* 0x000fe2000001ff00 */
[----:B------:R-:W-:Y:S01]  /*18f0*/  IMAD.MOV.U32 R9, RZ, RZ, RZ ;  /* 0x000000ffff097224 */ /* 0x000fe200078e00ff */
[----:B------:R-:W3:Y:S01]  /*1900*/  LDCU UR48, c[0x0][0x370] ;  /* 0x00006e00ff3077ac */ /* 0x000ee20008000800 */
[----:B------:R-:W-:Y:S01]  /*1910*/  IMAD.MOV.U32 R8, RZ, RZ, 0x1 ;  /* 0x00000001ff087424 */ /* 0x000fe200078e00ff */
[----:B------:R-:W4:Y:S01]  /*1920*/  LDCU.64 UR44, c[0x0][0x348] ;  /* 0x00006900ff2c77ac */ /* 0x000f220008000a00 */
[----:B------:R-:W1:Y:S01]  /*1930*/  LDCU UR47, c[0x0][0x374] ;  /* 0x00006e80ff2f77ac */ /* 0x000e620008000800 */
[----:B--2---:R-:W-:-:S02]  /*1940*/  UIADD3 UR5, UPT, UPT, UR6, 0x7f, URZ ;  /* 0x0000007f06057890 */ /* 0x004fc4000fffe0ff */
[----:B------:R-:W-:Y:S02]  /*1950*/  UIADD3 UR55, UPT, UPT, UR6, 0xfe, URZ ;  /* 0x000000fe06377890 */ /* 0x000fe4000fffe0ff */
[----:B------:R-:W-:Y:S02]  /*1960*/  USHF.R.S32.HI UR4, URZ, 0x1f, UR5 ;  /* 0x0000001fff047899 */ /* 0x000fe40008011405 */
[----:B------:R-:W-:Y:S02]  /*1970*/  USEL UR37, UR37, 0x2, UP1 ;  /* 0x0000000225257887 */ /* 0x000fe40008800000 */
[----:B------:R-:W-:Y:S02]  /*1980*/  ULEA.HI UR4, UR4, UR5, URZ, 0x7 ;  /* 0x0000000504047291 */ /* 0x000fe4000f8f38ff */
[----:B------:R-:W-:Y:S02]  /*1990*/  USHF.L.U32 UR5, UR27, 0x4, URZ ;  /* 0x000000041b057899 */ /* 0x000fe400080006ff */
[----:B------:R-:W-:-:S02]  /*19a0*/  USHF.R.S32.HI UR50, URZ, 0x7, UR4 ;  /* 0x00000007ff327899 */ /* 0x000fc40008011404 */
[----:B------:R-:W-:Y:S02]  /*19b0*/  UIADD3 UR4, UPT, UPT, UR6, -0x1, URZ ;  /* 0xffffffff06047890 */ /* 0x000fe4000fffe0ff */
[----:B------:R-:W-:Y:S02]  /*19c0*/  UISETP.LT.U32.AND UP0, UPT, UR50, 0x6, UPT ;  /* 0x000000063200788c */ /* 0x000fe4000bf01070 */
[----:B------:R-:W-:Y:S02]  /*19d0*/  UISETP.GE.U32.AND UP2, UPT, UR4, -0xff, UPT ;  /* 0xffffff010400788c */ /* 0x000fe4000bf46070 */
[----:B------:R-:W-:Y:S02]  /*19e0*/  USEL UR49, UR50, 0x6, UP0 ;  /* 0x0000000632317887 */ /* 0x000fe40008000000 */
[----:B------:R-:W-:Y:S02]  /*19f0*/  ULOP3.LUT UR51, UR5, 0x30, URZ, 0xe2, !UPT ;  /* 0x0000003005337892 */ /* 0x000fe4000f8ee2ff */
[----:B------:R-:W-:-:S02]  /*1a00*/  UIADD3 UR31, UPT, UPT, UR49, -0x1, URZ ;  /* 0xffffffff311f7890 */ /* 0x000fc4000fffe0ff */
[----:B------:R-:W-:Y:S01]  /*1a10*/  UIADD3 UR52, UPT, UPT, UR50, -UR49, URZ ;  /* 0x8000003132347290 */ /* 0x000fe2000fffe0ff */
[----:B------:R-:W-:Y:S02]  /*1a20*/  UMOV UR22, URZ ;  /* 0x000000ff00167c82 */ /* 0x000fe40008000000 */
[----:B------:R-:W-:-:S04]  /*1a30*/  @UP2 UIADD3 UR31, UPT, UPT, UR49, URZ, URZ ;  /* 0x000000ff311f2290 */ /* 0x000fc8000fffe0ff */
[----:B-1-34-:R-:W-:-:S12]  /*1a40*/  UIADD3 UR31, UPT, UPT, UR31, 0x1, URZ ;  /* 0x000000011f1f7890 */ /* 0x01afd8000fffe0ff */
.L_x_46:
[----:B------:R-:W-:Y:S01]  /*1a50*/  UISETP.NE.AND UP0, UPT, UR54, URZ, UPT ;  /* 0x000000ff3600728c */ /* 0x000fe2000bf05270 */
[----:B------:R-:W1:Y:S08]  /*1a60*/  S2UR UR54, SR_CgaCtaId ;  /* 0x00000000003679c3 */ /* 0x000e700000008800 */
[----:B---3--:R-:W-:Y:S05]  /*1a70*/  BRA.U UP0, `(.L_x_23) ;  /* 0x0000000100347547 */ /* 0x008fea000b800000 */
[----:B------:R-:W2:Y:S01]  /*1a80*/  S2R R0, SR_CgaCtaId ;  /* 0x0000000000007919 */ /* 0x000ea20000008800 */
[----:B------:R-:W-:-:S04]  /*1a90*/  MOV R2, 0x400 ;  /* 0x0000040000027802 */ /* 0x000fc80000000f00 */
[----:B--2---:R-:W-:Y:S02]  /*1aa0*/  LEA R0, R0, R2, 0x18 ;  /* 0x0000000200007211 */ /* 0x004fe400078ec0ff */
[----:B------:R-:W-:-:S03]  /*1ab0*/  SHF.L.U32 R2, R8, 0x1f, RZ ;  /* 0x0000001f08027819 */ /* 0x000fc600000006ff */
[----:B------:R-:W-:-:S04]  /*1ac0*/  IMAD R0, R9, 0x8, R0 ;  /* 0x0000000809007824 */ /* 0x000fc800078e0200 */
[----:B------:R-:W2:Y:S02]  /*1ad0*/  SYNCS.PHASECHK.TRANS64.TRYWAIT P0, [R0+URZ+0x110], R2 ;  /* 0x00011002000075a7 */ /* 0x000ea400080011ff */
[----:B--2---:R-:W-:Y:S05]  /*1ae0*/  @!P0 BRA `(.L_x_24) ;  /* 0x0000006000588947 */ /* 0x004fea0003800000 */
.L_x_128:
[----:B------:R-:W-:Y:S01]  /*1af0*/  VIADD R9, R9, 0x1 ;  /* 0x0000000109097836 */ /* 0x000fe20000000000 */
[----:B------:R2:W-:Y:S04]  /*1b00*/  SYNCS.ARRIVE.TRANS64.A1T0 RZ, [R0+URZ+0x100], RZ ;  /* 0x000100ff00ff79a7 */ /* 0x0005e800081000ff */
[----:B------:R-:W-:-:S04]  /*1b10*/  ISETP.NE.AND P0, PT, R9, 0x2, PT ;  /* 0x000000020900780c */ /* 0x000fc80003f05270 */
[----:B------:R-:W-:Y:S02]  /*1b20*/  SEL R9, R9, RZ, P0 ;  /* 0x000000ff09097207 */ /* 0x000fe40000000000 */
[----:B--2---:R-:W-:-:S04]  /*1b30*/  SEL R0, RZ, 0x1, P0 ;  /* 0x00000001ff007807 */ /* 0x004fc80000000000 */
[----:B------:R-:W-:-:S07]  /*1b40*/  LOP3.LUT R8, R8, R0, RZ, 0x3c, !PT ;  /* 0x0000000008087212 */ /* 0x000fce00078e3cff */
.L_x_23:
[----:B------:R-:W-:Y:S01]  /*1b50*/  UMOV UR21, 0x400 ;  /* 0x0000040000157882 */ /* 0x000fe20000000000 */
[----:B------:R-:W-:Y:S01]  /*1b60*/  SHF.L.U32 R0, R12, 0x1f, RZ ;  /* 0x0000001f0c007819 */ /* 0x000fe200000006ff */
[----:B-1----:R-:W-:Y:S02]  /*1b70*/  ULEA UR21, UR54, UR21, 0x18 ;  /* 0x0000001536157291 */ /* 0x002fe4000f8ec0ff */
[----:B------:R-:W-:Y:S02]  /*1b80*/  UISETP.GE.U32.AND UP0, UPT, UR55, 0xff, UPT ;  /* 0x000000ff3700788c */ /* 0x000fe4000bf06070 */
[----:B------:R-:W-:Y:S02]  /*1b90*/  ULEA UR4, UR22, UR21, 0x3 ;  /* 0x0000001516047291 */ /* 0x000fe4000f8e18ff */
[----:B------:R-:W-:Y:S02]  /*1ba0*/  ULEA UR19, UR26, UR53, 0x1 ;  /* 0x000000351a137291 */ /* 0x000fe4000f8e08ff */
[----:B------:R-:W-:-:S02]  /*1bb0*/  ULEA UR35, UR25, UR51, 0x6 ;  /* 0x0000003319237291 */ /* 0x000fc4000f8e30ff */
[----:B------:R-:W-:Y:S01]  /*1bc0*/  USHF.L.U32 UR19, UR19, 0x5, URZ ;  /* 0x0000000513137899 */ /* 0x000fe200080006ff */
[----:B------:R-:W-:Y:S02]  /*1bd0*/  UMOV UR7, URZ ;  /* 0x000000ff00077c82 */ /* 0x000fe40008000000 */
[----:B------:R1:W2:Y:S01]  /*1be0*/  SYNCS.PHASECHK.TRANS64.TRYWAIT P1, [UR4+0x30], R0 ;  /* 0x00003000ff0075a7 */ /* 0x0002a20008021104 */
[----:B------:R-:W-:Y:S08]  /*1bf0*/  BRA.U !UP0, `(.L_x_25) ;  /* 0x0000000508107547 */ /* 0x000ff0000b800000 */
[----:B------:R-:W-:Y:S01]  /*1c00*/  UMOV UR13, URZ ;  /* 0x000000ff000d7c82 */ /* 0x000fe20008000000 */
[----:B------:R-:W-:-:S05]  /*1c10*/  UMOV UR6, UR22 ;  /* 0x0000001600067c82 */ /* 0x000fca0008000000 */
.L_x_33:
[----:B------:R-:W-:Y:S01]  /*1c20*/  ULEA UR33, UR6, UR21, 0x3 ;  /* 0x0000001506217291 */ /* 0x000fe2000f8e18ff */
[----:B--2---:R-:W-:Y:S01]  /*1c30*/  @!P4 MOV R2, 0x8000 ;  /* 0x000080000002c802 */ /* 0x004fe20000000f00 */
[----:B--23--:R-:W-:Y:S10]  /*1c40*/  @P1 BRA `(.L_x_26) ;  /* 0x00000000000c1947 */ /* 0x00cff40003800000 */
[----:B------:R-:W-:-:S04]  /*1c50*/  SHF.L.U32 R3, R12, 0x1f, RZ ;  /* 0x0000001f0c037819 */ /* 0x000fc800000006ff */
[----:B------:R-:W2:Y:S02]  /*1c60*/  SYNCS.PHASECHK.TRANS64.TRYWAIT P0, [UR33+0x30], R3 ;  /* 0x00003003ff0075a7 */ /* 0x000ea40008001121 */
[----:B--2---:R-:W-:Y:S05]  /*1c70*/  @!P0 BRA `(.L_x_27) ;  /* 0x0000006000088947 */ /* 0x004fea0003800000 */
.L_x_26:
[----:B------:R2:W-:Y:S01]  /*1c80*/  @!P4 SYNCS.ARRIVE.TRANS64 RZ, [UR33], R2 ;  /* 0x00000002ffffc9a7 */ /* 0x0005e20008000021 */
[----:B------:R-:W-:-:S04]  /*1c90*/  ULOP3.LUT UR4, UR37, 0x2, URZ, 0xfc, !UPT ;  /* 0x0000000225047892 */ /* 0x000fc8000f8efcff */
[----:B------:R-:W-:-:S09]  /*1ca0*/  UISETP.NE.AND UP0, UPT, UR4, 0x2, UPT ;  /* 0x000000020400788c */ /* 0x000fd2000bf05270 */
[----:B------:R-:W-:Y:S05]  /*1cb0*/  BRA.U UP0, `(.L_x_28) ;  /* 0x0000000100047547 */ /* 0x000fea000b800000 */
[----:B------:R-:W-:Y:S05]  /*1cc0*/  BPT.TRAP 0x1 ;  /* 0x000000040000795c */ /* 0x000fea0000300000 */
.L_x_28:
[----:B------:R-:W-:Y:S04]  /*1cd0*/  BSSY.RECONVERGENT B0, `(.L_x_29) ;  /* 0x0000003000007945 */ /* 0x000fe80003800200 */
[----:B------:R-:W-:Y:S05]  /*1ce0*/  @P3 BRA `(.L_x_30) ;  /* 0x0000000000043947 */ /* 0x000fea0003800000 */
[----:B------:R-:W-:Y:S05]  /*1cf0*/  BPT.TRAP 0x1 ;  /* 0x000000040000795c */ /* 0x000fea0000300000 */
.L_x_30:
[----:B------:R-:W-:Y:S05]  /*1d00*/  BSYNC.RECONVERGENT B0 ;  /* 0x0000000000007941 */ /* 0x000fea0003800200 */
.L_x_29:
[----:B------:R-:W-:Y:S01]  /*1d10*/  UIADD3 UR4, UPT, UPT, UR6, 0x1, URZ ;  /* 0x0000000106047890 */ /* 0x000fe2000fffe0ff */
[----:B------:R-:W-:Y:S01]  /*1d20*/  BSSY.RECONVERGENT B0, `(.L_x_31) ;  /* 0x000002c000007945 */ /* 0x000fe20003800200 */
[----:B------:R-:W-:Y:S02]  /*1d30*/  ELECT P0, URZ, PT ;  /* 0x0000000000ff782f */ /* 0x000fe40003800000 */
[----:B------:R-:W-:-:S04]  /*1d40*/  UISETP.NE.AND UP0, UPT, UR4, 0x6, UPT ;  /* 0x000000060400788c */ /* 0x000fc8000bf05270 */
[----:B------:R-:W-:Y:S02]  /*1d50*/  USEL UR5, URZ, 0x1, UP0 ;  /* 0x00000001ff057887 */ /* 0x000fe40008000000 */
[----:B------:R-:W-:-:S04]  /*1d60*/  USEL UR22, UR4, URZ, UP0 ;  /* 0x000000ff04167287 */ /* 0x000fc80008000000 */
[----:B------:R-:W-:Y:S01]  /*1d70*/  ULEA UR4, UR22, UR21, 0x3 ;  /* 0x0000001516047291 */ /* 0x000fe2000f8e18ff */
[----:B------:R-:W-:-:S04]  /*1d80*/  LOP3.LUT R12, R12, UR5, RZ, 0x3c, !PT ;  /* 0x000000050c0c7c12 */ /* 0x000fc8000f8e3cff */
[----:B-1----:R-:W-:-:S04]  /*1d90*/  SHF.L.U32 R0, R12, 0x1f, RZ ;  /* 0x0000001f0c007819 */ /* 0x002fc800000006ff */
[----:B------:R1:W3:Y:S01]  /*1da0*/  SYNCS.PHASECHK.TRANS64.TRYWAIT P1, [UR4+0x30], R0 ;  /* 0x00003000ff0075a7 */ /* 0x0002e20008021104 */
[----:B------:R-:W-:Y:S05]  /*1db0*/  @!P0 BRA `(.L_x_32) ;  /* 0x0000000000888947 */ /* 0x000fea0003800000 */
[----:B------:R-:W-:Y:S02]  /*1dc0*/  USHF.L.U32 UR7, UR6, 0xd, URZ ;  /* 0x0000000d06077899 */ /* 0x000fe400080006ff */
[----:B------:R-:W-:Y:S02]  /*1dd0*/  UIADD3 UR4, UP1, UPT, UR44, 0x80, URZ ;  /* 0x000000802c047890 */ /* 0x000fe4000ff3e0ff */
[----:B------:R-:W-:Y:S02]  /*1de0*/  ULOP3.LUT UR24, UR7, UR39, URZ, 0xfc, !UPT ;  /* 0x0000002707187292 */ /* 0x000fe4000f8efcff */
[----:B------:R-:W-:Y:S02]  /*1df0*/  ULOP3.LUT UR8, UR7, UR38, URZ, 0xfc, !UPT ;  /* 0x0000002607087292 */ /* 0x000fe4000f8efcff */
[----:B------:R-:W-:Y:S02]  /*1e00*/  ULEA UR24, UR24, UR21, 0x1 ;  /* 0x0000001518187291 */ /* 0x000fe4000f8e08ff */
[----:B------:R-:W-:-:S02]  /*1e10*/  USHF.L.U32 UR34, UR13, 0x7, URZ ;  /* 0x000000070d227899 */ /* 0x000fc400080006ff */
[----:B------:R-:W-:Y:S02]  /*1e20*/  UIADD3 UR14, UP0, UPT, UR44, 0x180, URZ ;  /* 0x000001802c0e7890 */ /* 0x000fe4000ff1e0ff */
[----:B------:R-:W-:Y:S02]  /*1e30*/  ULEA UR8, UR8, UR21, 0x1 ;  /* 0x0000001508087291 */ /* 0x000fe4000f8e08ff */
[----:B------:R-:W-:Y:S02]  /*1e40*/  UIADD3.X UR5, UPT, UPT, URZ, UR45, URZ, UP1, !UPT ;  /* 0x0000002dff057290 */ /* 0x000fe40008ffe4ff */
[----:B------:R-:W-:Y:S02]  /*1e50*/  UIADD3 UR32, UPT, UPT, UR24, 0x3400, URZ ;  /* 0x0000340018207890 */ /* 0x000fe4000fffe0ff */
[----:B------:R-:W-:Y:S02]  /*1e60*/  UPRMT UR7, URZ, 0x5410, UR30 ;  /* 0x00005410ff077896 */ /* 0x000fe4000800001e */
[----:B------:R-:W-:-:S02]  /*1e70*/  UIADD3 UR26, UPT, UPT, UR34, 0x40, URZ ;  /* 0x00000040221a7890 */ /* 0x000fc4000fffe0ff */
[----:B------:R-:W-:Y:S02]  /*1e80*/  UIADD3 UR24, UPT, UPT, UR24, 0x5400, URZ ;  /* 0x0000540018187890 */ /* 0x000fe4000fffe0ff */
[----:B------:R-:W-:Y:S02]  /*1e90*/  UIADD3.X UR15, UPT, UPT, URZ, UR45, URZ, UP0, !UPT ;  /* 0x0000002dff0f7290 */ /* 0x000fe400087fe4ff */
[----:B------:R-:W-:Y:S02]  /*1ea0*/  UIADD3 UR16, UPT, UPT, UR8, 0x1b400, URZ ;  /* 0x0001b40008107890 */ /* 0x000fe4000fffe0ff */
[----:B------:R-:W-:Y:S02]  /*1eb0*/  UPRMT UR23, URZ, 0x5410, UR29 ;  /* 0x00005410ff177896 */ /* 0x000fe4000800001d */
[----:B------:R-:W-:Y:S01]  /*1ec0*/  UIADD3 UR8, UPT, UPT, UR8, 0x1d400, URZ ;  /* 0x0001d40008087890 */ /* 0x000fe2000fffe0ff */
[----:B------:R-:W-:Y:S01]  /*1ed0*/  UMOV UR40, 0x0 ;  /* 0x0000000000287882 */ /* 0x000fe20000000000 */
[----:B------:R-:W-:Y:S01]  /*1ee0*/  UMOV UR41, 0x10000000 ;  /* 0x1000000000297882 */ /* 0x000fe20000000000 */
[----:B------:R-:W-:Y:S01]  /*1ef0*/  UMOV UR25, UR33 ;  /* 0x0000002100197c82 */ /* 0x000fe20008000000 */
[----:B------:R-:W-:Y:S01]  /*1f00*/  UMOV UR27, UR35 ;  /* 0x00000023001b7c82 */ /* 0x000fe20008000000 */
[----:B------:R-:W-:Y:S01]  /*1f10*/  UMOV UR28, UR36 ;  /* 0x00000024001c7c82 */ /* 0x000fe20008000000 */
[----:B------:R-:W-:Y:S01]  /*1f20*/  UMOV UR17, UR33 ;  /* 0x0000002100117c82 */ /* 0x000fe20008000000 */
[----:B------:R-:W-:Y:S01]  /*1f30*/  UMOV UR20, UR36 ;  /* 0x0000002400147c82 */ /* 0x000fe20008000000 */
[----:B------:R-:W-:Y:S01]  /*1f40*/  UMOV UR18, UR34 ;  /* 0x0000002200127c82 */ /* 0x000fe20008000000 */
[----:B------:R4:W-:Y:S01]  /*1f50*/  UTMALDG.3D.MULTICAST [UR32], [UR4], UR7, desc[UR40] ;  /* 0x00002820040073b4 */ /* 0x0009e20008011807 */
[----:B------:R-:W-:Y:S01]  /*1f60*/  UMOV UR9, UR33 ;  /* 0x0000002100097c82 */ /* 0x000fe20008000000 */
[----:B------:R-:W-:Y:S01]  /*1f70*/  UMOV UR11, UR19 ;  /* 0x00000013000b7c82 */ /* 0x000fe20008000000 */
[----:B------:R-:W-:Y:S01]  /*1f80*/  UMOV UR12, UR36 ;  /* 0x00000024000c7c82 */ /* 0x000fe20008000000 */
[----:B------:R-:W-:Y:S01]  /*1f90*/  UMOV UR10, UR26 ;  /* 0x0000001a000a7c82 */ /* 0x000fe20008000000 */
[----:B------:R4:W-:Y:S01]  /*1fa0*/  UTMALDG.3D.MULTICAST [UR24], [UR4], UR7, desc[UR40] ;  /* 0x00002818040073b4 */ /* 0x0009e20008011807 */
[----:B------:R4:W-:Y:S01]  /*1fb0*/  UTMALDG.3D.MULTICAST [UR16], [UR14], UR23, desc[UR40] ;  /* 0x000028100e0073b4 */ /* 0x0009e20008011817 */
[----:B------:R4:W-:Y:S02]  /*1fc0*/  UTMALDG.3D.MULTICAST [UR8], [UR14], UR23, desc[UR40] ;  /* 0x000028080e0073b4 */ /* 0x0009e40008011817 */
[----:B----4-:R-:W-:Y:S01]  /*1fd0*/  NOP ;  /* 0x0000000000007918 */ /* 0x010fe20000000000 */
.L_x_32:
[----:B------:R-:W-:Y:S05]  /*1fe0*/  BSYNC.RECONVERGENT B0 ;  /* 0x0000000000007941 */ /* 0x000fea0003800200 */
.L_x_31:
[----:B------:R-:W-:Y:S01]  /*1ff0*/  UIADD3 UR13, UPT, UPT, UR13, 0x1, URZ ;  /* 0x000000010d0d7890 */ /* 0x000fe2000fffe0ff */
[----:B------:R-:W-:Y:S01]  /*2000*/  UMOV UR6, UR22 ;  /* 0x0000001600067c82 */ /* 0x000fe20008000000 */
[----:B------:R-:W-:Y:S02]  /*2010*/  UMOV UR7, UR31 ;  /* 0x0000001f00077c82 */ /* 0x000fe40008000000 */
[----:B------:R-:W-:-:S09]  /*2020*/  UISETP.NE.AND UP0, UPT, UR13, UR31, UPT ;  /* 0x0000001f0d00728c */ /* 0x000fd2000bf05270 */
[----:B------:R-:W-:Y:S05]  /*2030*/  BRA.U UP0, `(.L_x_33) ;  /* 0xfffffff900f87547 */ /* 0x000fea000b83ffff */
.L_x_25:
[----:B------:R-:W-:Y:S01]  /*2040*/  ULEA UR4, UR22, UR21, 0x3 ;  /* 0x0000001516047291 */ /* 0x000fe2000f8e18ff */
[----:B-1----:R-:W-:Y:S01]  /*2050*/  SHF.L.U32 R0, R12, 0x1f, RZ ;  /* 0x0000001f0c007819 */ /* 0x002fe200000006ff */
[----:B------:R-:W-:Y:S01]  /*2060*/  @!P2 SYNCS.ARRIVE.TRANS64.A1T0 RZ, [UR21+0x98], RZ ;  /* 0x000098ffffffa9a7 */ /* 0x000fe20008100015 */
[----:B------:R-:W-:-:S06]  /*2070*/  UISETP.GT.AND UP0, UPT, UR50, UR49, UPT ;  /* 0x000000313200728c */ /* 0x000fcc000bf04270 */
[----:B--23--:R1:W2:Y:S03]  /*2080*/  SYNCS.PHASECHK.TRANS64.TRYWAIT P1, [UR4+0x30], R0 ;  /* 0x00003000ff0075a7 */ /* 0x00c2a60008021104 */
[----:B------:R-:W-:Y:S05]  /*2090*/  BRA.U !UP0, `(.L_x_34) ;  /* 0x00000005080c7547 */ /* 0x000fea000b800000 */
[----:B------:R-:W-:Y:S01]  /*20a0*/  UIADD3 UR23, UPT, UPT, UR52, UR7, URZ ;  /* 0x0000000734177290 */ /* 0x000fe2000fffe0ff */
[----:B------:R-:W-:-:S11]  /*20b0*/  UMOV UR6, UR22 ;  /* 0x0000001600067c82 */ /* 0x000fd60008000000 */
.L_x_42:
[----:B------:R-:W-:Y:S01]  /*20c0*/  ULEA UR33, UR6, UR21, 0x3 ;  /* 0x0000001506217291 */ /* 0x000fe2000f8e18ff */
[----:B--2---:R-:W-:Y:S01]  /*20d0*/  @!P4 MOV R2, 0x8000 ;  /* 0x000080000002c802 */ /* 0x004fe20000000f00 */
[----:B--23--:R-:W-:Y:S10]  /*20e0*/  @P1 BRA `(.L_x_35) ;  /* 0x00000000000c1947 */ /* 0x00cff40003800000 */
[----:B------:R-:W-:-:S04]  /*20f0*/  SHF.L.U32 R3, R12, 0x1f, RZ ;  /* 0x0000001f0c037819 */ /* 0x000fc800000006ff */
[----:B------:R-:W2:Y:S02]  /*2100*/  SYNCS.PHASECHK.TRANS64.TRYWAIT P0, [UR33+0x30], R3 ;  /* 0x00003003ff0075a7 */ /* 0x000ea40008001121 */
[----:B--2---:R-:W-:Y:S05]  /*2110*/  @!P0 BRA `(.L_x_36) ;  /* 0x0000005800f88947 */ /* 0x004fea0003800000 */
.L_x_35:
[----:B------:R2:W-:Y:S01]  /*2120*/  @!P4 SYNCS.ARRIVE.TRANS64 RZ, [UR33], R2 ;  /* 0x00000002ffffc9a7 */ /* 0x0005e20008000021 */
[----:B------:R-:W-:-:S04]  /*2130*/  ULOP3.LUT UR4, UR37, 0x2, URZ, 0xfc, !UPT ;  /* 0x0000000225047892 */ /* 0x000fc8000f8efcff */
[----:B------:R-:W-:-:S09]  /*2140*/  UISETP.NE.AND UP0, UPT, UR4, 0x2, UPT ;  /* 0x000000020400788c */ /* 0x000fd2000bf05270 */
[----:B------:R-:W-:Y:S05]  /*2150*/  BRA.U UP0, `(.L_x_37) ;  /* 0x0000000100047547 */ /* 0x000fea000b800000 */
[----:B------:R-:W-:Y:S05]  /*2160*/  BPT.TRAP 0x1 ;  /* 0x000000040000795c */ /* 0x000fea0000300000 */
.L_x_37:
[----:B------:R-:W-:Y:S04]  /*2170*/  BSSY.RECONVERGENT B0, `(.L_x_38) ;  /* 0x0000003000007945 */ /* 0x000fe80003800200 */
[----:B------:R-:W-:Y:S05]  /*2180*/  @P3 BRA `(.L_x_39) ;  /* 0x0000000000043947 */ /* 0x000fea0003800000 */
[----:B------:R-:W-:Y:S05]  /*2190*/  BPT.TRAP 0x1 ;  /* 0x000000040000795c */ /* 0x000fea0000300000 */
.L_x_39:
[----:B------:R-:W-:Y:S05]  /*21a0*/  BSYNC.RECONVERGENT B0 ;  /* 0x0000000000007941 */ /* 0x000fea0003800200 */
.L_x_38:
        /* <DEDUP_REMOVED lines=33> */
[----:B------:R-:W-:Y:S01]  /*23c0*/  UTMALDG.3D.MULTICAST [UR32], [UR4], UR10, desc[UR40] ;  /* 0x00002820040073b4 */ /* 0x000fe2000801180a */
[----:B------:R-:W-:Y:S01]  /*23d0*/  UMOV UR17, UR33 ;  /* 0x0000002100117c82 */ /* 0x000fe20008000000 */
[----:B------:R-:W-:Y:S01]  /*23e0*/  UMOV UR20, UR36 ;  /* 0x0000002400147c82 */ /* 0x000fe20008000000 */
[----:B------:R-:W-:Y:S01]  /*23f0*/  UMOV UR18, UR34 ;  /* 0x0000002200127c82 */ /* 0x000fe20008000000 */
[----:B------:R-:W-:Y:S01]  /*2400*/  UMOV UR9, UR33 ;  /* 0x0000002100097c82 */ /* 0x000fe20008000000 */
[----:B------:R-:W-:Y:S01]  /*2410*/  UMOV UR11, UR19 ;  /* 0x00000013000b7c82 */ /* 0x000fe20008000000 */
[----:B------:R-:W-:Y:S01]  /*2420*/  UMOV UR12, UR36 ;  /* 0x00000024000c7c82 */ /* 0x000fe20008000000 */
[----:B------:R4:W-:Y:S01]  /*2430*/  UTMALDG.3D.MULTICAST [UR24], [UR4], UR10, desc[UR40] ;  /* 0x00002818040073b4 */ /* 0x0009e2000801180a */
[----:B------:R1:W-:Y:S01]  /*2440*/  UTMALDG.3D.MULTICAST [UR16], [UR14], UR13, desc[UR40] ;  /* 0x000028100e0073b4 */ /* 0x0003e2000801180d */
[----:B----4-:R-:W-:-:S02]  /*2450*/  UMOV UR10, UR26 ;  /* 0x0000001a000a7c82 */ /* 0x010fc40008000000 */
[----:B------:R1:W-:Y:S02]  /*2460*/  UTMALDG.3D.MULTICAST [UR8], [UR14], UR13, desc[UR40] ;  /* 0x000028080e0073b4 */ /* 0x0003e4000801180d */
[----:B-1----:R-:W-:Y:S01]  /*2470*/  NOP ;  /* 0x0000000000007918 */ /* 0x002fe20000000000 */
.L_x_41:
[----:B------:R-:W-:Y:S05]  /*2480*/  BSYNC.RECONVERGENT B0 ;  /* 0x0000000000007941 */ /* 0x000fea0003800200 */
.L_x_40:
[----:B------:R-:W-:Y:S01]  /*2490*/  UIADD3 UR7, UPT, UPT, UR7, 0x1, URZ ;  /* 0x0000000107077890 */ /* 0x000fe2000fffe0ff */
[----:B------:R-:W-:-:S03]  /*24a0*/  UMOV UR6, UR22 ;  /* 0x0000001600067c82 */ /* 0x000fc60008000000 */
[----:B------:R-:W-:-:S09]  /*24b0*/  UISETP.NE.AND UP0, UPT, UR7, UR23, UPT ;  /* 0x000000170700728c */ /* 0x000fd2000bf05270 */
[----:B------:R-:W-:Y:S05]  /*24c0*/  BRA.U UP0, `(.L_x_42) ;  /* 0xfffffff900fc7547 */ /* 0x000fea000b83ffff */
.L_x_34:
[C---:B------:R-:W-:Y:S01]  /*24d0*/  LEA R3, R11.reuse, UR21, 0x3 ;  /* 0x000000150b037c11 */ /* 0x040fe2000f8e18ff */
[----:B------:R-:W-:Y:S01]  /*24e0*/  NOP ;  /* 0x0000000000007918 */ /* 0x000fe20000000000 */
[----:B-1----:R-:W-:Y:S02]  /*24f0*/  SHF.L.U32 R0, R10, 0x1f, RZ ;  /* 0x0000001f0a007819 */ /* 0x002fe400000006ff */
[----:B------:R-:W-:Y:S02]  /*2500*/  LEA R4, R11, UR21, 0x4 ;  /* 0x000000150b047c11 */ /* 0x000fe4000f8e20ff */
[----:B------:R-:W1:Y:S02]  /*2510*/  SYNCS.PHASECHK.TRANS64.TRYWAIT P0, [R3+URZ+0xa0], R0 ;  /* 0x0000a000030075a7 */ /* 0x000e6400080011ff */
[----:B-1----:R-:W-:Y:S05]  /*2520*/  @!P0 BRA `(.L_x_43) ;  /* 0x00000058000c8947 */ /* 0x002fea0003800000 */
.L_x_131:
[----:B------:R-:W4:Y:S01]  /*2530*/  LDS.128 R4, [R4+0x130] ;  /* 0x0001300004047984 */ /* 0x000f220000000c00 */
[----:B------:R-:W-:Y:S01]  /*2540*/  UISETP.GE.AND UP0, UPT, UR42, 0x1, UPT ;  /* 0x000000012a00788c */ /* 0x000fe2000bf06270 */
[----:B------:R-:W-:Y:S01]  /*2550*/  @!PT LDS RZ, [RZ] ;  /* 0x00000000fffff984 */ /* 0x000fe20000000800 */
[----:B------:R-:W-:Y:S01]  /*2560*/  @!PT LDS RZ, [RZ] ;  /* 0x00000000fffff984 */ /* 0x000fe20000000800 */
[----:B------:R-:W-:Y:S01]  /*2570*/  @!PT LDS RZ, [RZ] ;  /* 0x00000000fffff984 */ /* 0x000fe20000000800 */
[----:B------:R-:W-:Y:S01]  /*2580*/  @!PT LDS RZ, [RZ] ;  /* 0x00000000fffff984 */ /* 0x000fe20000000800 */
[----:B------:R1:W-:Y:S06]  /*2590*/  MEMBAR.ALL.CTA ;  /* 0x0000000000007992 */ /* 0x0003ec0000008000 */
[----:B-1----:R-:W1:Y:S01]  /*25a0*/  FENCE.VIEW.ASYNC.S ;  /* 0x00000000000073c6 */ /* 0x002e620000000000 */
[----:B----4-:R-:W-:-:S13]  /*25b0*/  LOP3.LUT P0, RZ, R6, 0x1, RZ, 0xc0, !PT ;  /* 0x0000000106ff7812 */ /* 0x010fda000780c0ff */
[----:B-1----:R-:W-:Y:S01]  /*25c0*/  VOTEU.ANY UP1, P0 ;  /* 0x0000000000ff7886 */ /* 0x002fe20000020100 */
[----:B------:R-:W-:-:S13]  /*25d0*/  PLOP3.LUT P0, PT, PT, PT, UP1, 0x80, 0x8 ;  /* 0x000000000008781c */ /* 0x000fda0003f0f018 */
[----:B------:R-:W-:Y:S02]  /*25e0*/  @P0 LOP3.LUT R0, R5, 0xffff, RZ, 0xc0, !PT ;  /* 0x0000ffff05000812 */ /* 0x000fe400078ec0ff */
[----:B--2---:R-:W-:Y:S02]  /*25f0*/  @P0 MOV R2, R4 ;  /* 0x0000000400020202 */ /* 0x004fe40000000f00 */
[----:B------:R-:W-:Y:S01]  /*2600*/  @P0 R2UR UR5, R0 ;  /* 0x00000000000502ca */ /* 0x000fe200000e0000 */
[----:B------:R-:W-:Y:S01]  /*2610*/  VIADD R0, R3, 0xb0 ;  /* 0x000000b003007836 */ /* 0x000fe20000000000 */
[----:B------:R-:W-:Y:S02]  /*2620*/  @P0 SHF.R.U32.HI R4, RZ, 0x10, R5 ;  /* 0x00000010ff040819 */ /* 0x000fe40000011605 */
[----:B------:R-:W-:Y:S02]  /*2630*/  @P0 R2UR UR6, R2 ;  /* 0x00000000020602ca */ /* 0x000fe400000e0000 */
[----:B------:R-:W-:-:S02]  /*2640*/  PRMT R0, RZ, 0x654, R0 ;  /* 0x00000654ff007816 */ /* 0x000fc40000000000 */
[----:B------:R-:W-:Y:S02]  /*2650*/  @P0 R2UR UR4, R4 ;  /* 0x00000000040402ca */ /* 0x000fe400000e0000 */
[----:B------:R1:W-:Y:S03]  /*2660*/  SYNCS.ARRIVE.TRANS64.RED.A1T0 RZ, [R0+URZ], RZ ;  /* 0x000000ff00ff79a7 */ /* 0x0003e600081004ff */
[----:B------:R-:W-:-:S04]  /*2670*/  @UP1 UMOV UR43, UR5 ;  /* 0x00000005002b1c82 */ /* 0x000fc80008000000 */
[----:B------:R-:W-:-:S04]  /*2680*/  @UP1 UMOV UR46, UR6 ;  /* 0x00000006002e1c82 */ /* 0x000fc80008000000 */
[----:B------:R-:W-:Y:S01]  /*2690*/  @UP1 UMOV UR36, UR4 ;  /* 0x0000000400241c82 */ /* 0x000fe20008000000 */
[----:B------:R-:W-:Y:S05]  /*26a0*/  BRA.U !UP0, `(.L_x_44) ;  /* 0x0000000108d47547 */ /* 0x000fea000b800000 */
[----:B------:R-:W2:Y:S01]  /*26b0*/  LDCU.128 UR12, c[0x0][0xb10] ;  /* 0x00016200ff0c77ac */ /* 0x000ea20008000c00 */
[----:B------:R-:W4:Y:S01]  /*26c0*/  LDCU UR23, c[0x0][0xb20] ;  /* 0x00016400ff1777ac */ /* 0x000f220008000800 */
[----:B------:R-:W3:Y:S01]  /*26d0*/  LDCU UR20, c[0x0][0xb0c] ;  /* 0x00016180ff1477ac */ /* 0x000ee20008000800 */
[----:B------:R-:W1:Y:S01]  /*26e0*/  LDCU.64 UR8, c[0x0][0xb28] ;  /* 0x00016500ff0877ac */ /* 0x000e620008000a00 */
[----:B------:R-:W-:Y:S02]  /*26f0*/  UISETP.NE.AND UP3, UPT, UR42, 0x1, UPT ;  /* 0x000000012a00788c */ /* 0x000fe4000bf65270 */
[----:B--2---:R-:W-:Y:S02]  /*2700*/  UIMAD.WIDE.U32 UR6, UR47, UR15, URZ ;  /* 0x0000000f2f0672a5 */ /* 0x004fe4000f8e00ff */
[----:B------:R-:W-:Y:S02]  /*2710*/  UIMAD.WIDE.U32 UR4, UR48, UR12, URZ ;  /* 0x0000000c300472a5 */ /* 0x000fe4000f8e00ff */
[----:B------:R-:W-:-:S02]  /*2720*/  UISETP.NE.AND UP0, UPT, UR14, 0x1, UPT ;  /* 0x000000010e00788c */ /* 0x000fc4000bf05270 */
[----:B------:R-:W-:Y:S01]  /*2730*/  UIMAD.WIDE.U32 UR18, UR43, UR15, URZ ;  /* 0x0000000f2b1272a5 */ /* 0x000fe2000f8e00ff */
[----:B------:R-:W-:Y:S02]  /*2740*/  UMOV UR6, UR7 ;  /* 0x0000000700067c82 */ /* 0x000fe40008000000 */
[----:B------:R-:W-:Y:S01]  /*2750*/  UMOV UR4, UR5 ;  /* 0x0000000500047c82 */ /* 0x000fe20008000000 */
[----:B----4-:R-:W-:Y:S02]  /*2760*/  USHF.R.U32.HI UR6, URZ, UR23, UR6 ;  /* 0x00000017ff067299 */ /* 0x010fe40008011606 */
[----:B---3--:R-:W-:Y:S02]  /*2770*/  UISETP.NE.AND UP2, UPT, UR20, 0x1, UPT ;  /* 0x000000011400788c */ /* 0x008fe4000bf45270 */
[----:B------:R-:W-:Y:S02]  /*2780*/  USHF.R.U32.HI UR4, URZ, UR13, UR4 ;  /* 0x0000000dff047299 */ /* 0x000fe40008011604 */
[----:B------:R-:W-:-:S02]  /*2790*/  USEL UR5, UR47, UR6, !UP0 ;  /* 0x000000062f057287 */ /* 0x000fc4000c000000 */
[----:B------:R-:W-:Y:S02]  /*27a0*/  USEL UR6, UR48, UR4, !UP2 ;  /* 0x0000000430067287 */ /* 0x000fe4000d000000 */
[----:B-1----:R-:W-:Y:S01]  /*27b0*/  UIMAD.WIDE.U32 UR10, UR5, UR8, URZ ;  /* 0x00000008050a72a5 */ /* 0x002fe2000f8e00ff */
[----:B------:R-:W-:Y:S01]  /*27c0*/  UMOV UR4, UR19 ;  /* 0x0000001300047c82 */ /* 0x000fe20008000000 */
[----:B------:R-:W-:Y:S02]  /*27d0*/  UIMAD.WIDE.U32 UR16, UR46, UR12, URZ ;  /* 0x0000000c2e1072a5 */ /* 0x000fe4000f8e00ff */
[----:B------:R-:W-:-:S03]  /*27e0*/  UIMAD.WIDE.U32 UR18, UR6, UR8, URZ ;  /* 0x00000008061272a5 */ /* 0x000fc6000f8e00ff */
[----:B------:R-:W-:Y:S01]  /*27f0*/  UMOV UR10, UR11 ;  /* 0x0000000b000a7c82 */ /* 0x000fe20008000000 */
[----:B------:R-:W-:Y:S02]  /*2800*/  USHF.R.U32.HI UR4, URZ, UR23, UR4 ;  /* 0x00000017ff047299 */ /* 0x000fe40008011604 */
[----:B------:R-:W-:Y:S01]  /*2810*/  @UP3 USHF.R.U32.HI UR5, URZ, UR9, UR10 ;  /* 0x00000009ff053299 */ /* 0x000fe2000801160a */
[----:B------:R-:W-:Y:S01]  /*2820*/  UMOV UR16, UR17 ;  /* 0x0000001100107c82 */ /* 0x000fe20008000000 */
[----:B------:R-:W-:Y:S01]  /*2830*/  UMOV UR18, UR19 ;  /* 0x0000001300127c82 */ /* 0x000fe20008000000 */
[----:B------:R-:W-:Y:S02]  /*2840*/  USHF.R.U32.HI UR13, URZ, UR13, UR16 ;  /* 0x0000000dff0d7299 */ /* 0x000fe40008011610 */
[----:B------:R-:W-:Y:S02]  /*2850*/  USEL UR4, UR43, UR4, !UP0 ;  /* 0x000000042b047287 */ /* 0x000fe4000c000000 */
[----:B------:R-:W-:-:S02]  /*2860*/  @UP3 USHF.R.U32.HI UR6, URZ, UR9, UR18 ;  /* 0x00000009ff063299 */ /* 0x000fc40008011612 */
[----:B------:R-:W-:Y:S02]  /*2870*/  UIMAD UR7, UR42, UR5, URZ ;  /* 0x000000052a0772a4 */ /* 0x000fe4000f8e02ff */
[----:B------:R-:W-:Y:S02]  /*2880*/  USEL UR5, UR46, UR13, !UP2 ;  /* 0x0000000d2e057287 */ /* 0x000fe4000d000000 */
[----:B------:R-:W-:Y:S02]  /*2890*/  UIMAD UR10, UR42, UR6, URZ ;  /* 0x000000062a0a72a4 */ /* 0x000fe4000f8e02ff */
[----:B------:R-:W-:Y:S02]  /*28a0*/  UISETP.GE.AND UP0, UPT, UR4, UR7, UPT ;  /* 0x000000070400728c */ /* 0x000fe4000bf06270 */
[----:B------:R-:W-:Y:S02]  /*28b0*/  UIMAD.WIDE.U32 UR12, UR4, UR8, URZ ;  /* 0x00000008040c72a5 */ /* 0x000fe4000f8e00ff */
[----:B------:R-:W-:-:S02]  /*28c0*/  UISETP.GE.OR UP0, UPT, UR5, UR10, UP0 ;  /* 0x0000000a0500728c */ /* 0x000fc40008706670 */
        /* <DEDUP_REMOVED lines=19> */
.L_x_44:
[----:B------:R-:W2:Y:S02]  /*2a00*/  LDCU UR4, c[0x0][0xb30] ;  /* 0x00016600ff0477ac */ /* 0x000ea40008000800 */
[----:B--2---:R-:W-:-:S09]  /*2a10*/  UISETP.NE.AND UP0, UPT, UR4, 0x1, UPT ;  /* 0x000000010400788c */ /* 0x004fd2000bf05270 */
[----:B------:R-:W-:Y:S05]  /*2a20*/  BRA.U UP0, `(.L_x_45) ;  /* 0x0000000100447547 */ /* 0x000fea000b800000 */
[----:B------:R-:W2:Y:S01]  /*2a30*/  LDCU.128 UR8, c[0x0][0xb10] ;  /* 0x00016200ff0877ac */ /* 0x000ea20008000c00 */
[----:B------:R-:W4:Y:S01]  /*2a40*/  LDCU UR12, c[0x0][0xb0c] ;  /* 0x00016180ff0c77ac */ /* 0x000f220008000800 */
[----:B------:R-:W1:Y:S01]  /*2a50*/  LDCU UR13, c[0x0][0xb20] ;  /* 0x00016400ff0d77ac */ /* 0x000e620008000800 */
[----:B--2---:R-:W-:Y:S02]  /*2a60*/  UIMAD.WIDE.U32 UR6, UR46, UR8, URZ ;  /* 0x000000082e0672a5 */ /* 0x004fe4000f8e00ff */
[----:B------:R-:W-:Y:S02]  /*2a70*/  UIMAD.WIDE.U32 UR4, UR43, UR11, URZ ;  /* 0x0000000b2b0472a5 */ /* 0x000fe4000f8e00ff */
[----:B----4-:R-:W-:Y:S02]  /*2a80*/  UISETP.NE.AND UP2, UPT, UR12, 0x1, UPT ;  /* 0x000000010c00788c */ /* 0x010fe4000bf45270 */
[----:B------:R-:W-:Y:S01]  /*2a90*/  UISETP.NE.AND UP0, UPT, UR10, 0x1, UPT ;  /* 0x000000010a00788c */ /* 0x000fe2000bf05270 */
[----:B------:R-:W-:-:S02]  /*2aa0*/  UMOV UR6, UR7 ;  /* 0x0000000700067c82 */ /* 0x000fc40008000000 */
[----:B------:R-:W-:Y:S01]  /*2ab0*/  UMOV UR4, UR5 ;  /* 0x0000000500047c82 */ /* 0x000fe20008000000 */
[----:B------:R-:W-:Y:S02]  /*2ac0*/  USHF.R.U32.HI UR9, URZ, UR9, UR6 ;  /* 0x00000009ff097299 */ /* 0x000fe40008011606 */
[----:B-1----:R-:W-:Y:S02]  /*2ad0*/  USHF.R.U32.HI UR4, URZ, UR13, UR4 ;  /* 0x0000000dff047299 */ /* 0x002fe40008011604 */
[----:B------:R-:W-:Y:S02]  /*2ae0*/  USEL UR5, UR46, UR9, !UP2 ;  /* 0x000000092e057287 */ /* 0x000fe4000d000000 */
[----:B------:R-:W-:-:S04]  /*2af0*/  USEL UR4, UR43, UR4, !UP0 ;  /* 0x000000042b047287 */ /* 0x000fc8000c000000 */
[----:B------:R-:W-:Y:S02]  /*2b00*/  UIADD3 UR6, UPT, UPT, UR5, -UR4, URZ ;  /* 0x8000000405067290 */ /* 0x000fe4000fffe0ff */
[----:B------:R-:W-:Y:S02]  /*2b10*/  UIADD3 UR4, UPT, UPT, -UR5, UR4, URZ ;  /* 0x0000000405047290 */ /* 0x000fe4000fffe1ff */
[----:B------:R-:W-:Y:S02]  /*2b20*/  UIMAD UR43, UR6, UR10, UR43 ;  /* 0x0000000a062b72a4 */ /* 0x000fe4000f8e022b */
[----:B------:R-:W-:-:S12]  /*2b30*/  UIMAD UR46, UR4, UR12, UR46 ;  /* 0x0000000c042e72a4 */ /* 0x000fd8000f8e022e */
.L_x_45:
[----:B------:R-:W-:Y:S01]  /*2b40*/  VIADD R11, R11, 0x1 ;  /* 0x000000010b0b7836 */ /* 0x000fe20000000000 */
[----:B------:R-:W-:Y:S02]  /*2b50*/  R2UR UR5, R52 ;  /* 0x00000000340572ca */ /* 0x000fe400000e0000 */
[----:B------:R-:W-:Y:S02]  /*2b60*/  R2UR UR4, R51 ;  /* 0x00000000330472ca */ /* 0x000fe400000e0000 */
[C---:B------:R-:W-:Y:S02]  /*2b70*/  ISETP.NE.AND P0, PT, R11.reuse, 0x2, PT ;  /* 0x000000020b00780c */ /* 0x040fe40003f05270 */
[----:B------:R-:W-:Y:S02]  /*2b80*/  PLOP3.LUT P2, PT, PT, PT, PT, 0x80, 0x8 ;  /* 0x000000000008781c */ /* 0x000fe40003f4f070 */
[----:B-1----:R-:W-:Y:S02]  /*2b90*/  SEL R0, RZ, 0x1, P0 ;  /* 0x00000001ff007807 */ /* 0x002fe40000000000 */
[----:B------:R-:W-:-:S02]  /*2ba0*/  SEL R11, R11, RZ, P0 ;  /* 0x000000ff0b0b7207 */ /* 0x000fc40000000000 */
[----:B------:R-:W-:Y:S01]  /*2bb0*/  LOP3.LUT R10, R10, R0, RZ, 0x3c, !PT ;  /* 0x000000000a0a7212 */ /* 0x000fe200078e3cff */
[----:B------:R-:W-:Y:S02]  /*2bc0*/  UIADD3 UR25, UPT, UPT, UR46, UR5, URZ ;  /* 0x000000052e197290 */ /* 0x000fe4000fffe0ff */
[----:B------:R-:W-:Y:S01]  /*2bd0*/  UIADD3 UR26, UPT, UPT, UR43, UR4, URZ ;  /* 0x000000042b1a7290 */ /* 0x000fe2000fffe0ff */
[----:B------:R-:W-:Y:S11]  /*2be0*/  BRA.U UP1, `(.L_x_46) ;  /* 0xffffffed01987547 */ /* 0x000ff6000b83ffff */
[----:B------:R-:W-:Y:S01]  /*2bf0*/  UIADD3 UR21, UPT, UPT, UR21, 0x30, URZ ;  /* 0x0000003015157890 */ /* 0x000fe2000fffe0ff */
[----:B------:R-:W-:-:S03]  /*2c00*/  SHF.L.U32 R2, R12, 0x1f, RZ ;  /* 0x0000001f0c027819 */ /* 0x000fc600000006ff */
[----:B------:R-:W-:-:S09]  /*2c10*/  ULEA UR4, UR22, UR21, 0x3 ;  /* 0x0000001516047291 */ /* 0x000fd2000f8e18ff */
[----:B------:R-:W1:Y:S02]  /*2c20*/  SYNCS.PHASECHK.TRANS64.TRYWAIT P0, [UR4], R2 ;  /* 0x00000002ff0075a7 */ /* 0x000e640008001104 */
[----:B-1----:R-:W-:Y:S05]  /*2c30*/  @!P0 BRA `(.L_x_47) ;  /* 0x00000050005c8947 */ /* 0x002fea0003800000 */
.L_x_133:
[----:B------:R-:W-:-:S04]  /*2c40*/  UIADD3 UR4, UPT, UPT, UR22, 0x1, URZ ;  /* 0x0000000116047890 */ /* 0x000fc8000fffe0ff */
[----:B------:R-:W-:-:S04]  /*2c50*/  UISETP.NE.AND UP0, UPT, UR4, 0x6, UPT ;  /* 0x000000060400788c */ /* 0x000fc8000bf05270 */
[----:B------:R-:W-:Y:S02]  /*2c60*/  USEL UR6, URZ, 0x1, UP0 ;  /* 0x00000001ff067887 */ /* 0x000fe40008000000 */
[----:B------:R-:W-:-:S04]  /*2c70*/  USEL UR4, UR4, URZ, UP0 ;  /* 0x000000ff04047287 */ /* 0x000fc80008000000 */
[----:B------:R-:W-:Y:S01]  /*2c80*/  ULEA UR5, UR4, UR21, 0x3 ;  /* 0x0000001504057291 */ /* 0x000fe2000f8e18ff */
[----:B-1----:R-:W-:-:S04]  /*2c90*/  LOP3.LUT R2, R12, UR6, RZ, 0x3c, !PT ;  /* 0x000000060c027c12 */ /* 0x002fc8000f8e3cff */
[----:B------:R-:W-:-:S04]  /*2ca0*/  SHF.L.U32 R3, R2, 0x1f, RZ ;  /* 0x0000001f02037819 */ /* 0x000fc800000006ff */
[----:B------:R-:W1:Y:S02]  /*2cb0*/  SYNCS.PHASECHK.TRANS64.TRYWAIT P0, [UR5], R3 ;  /* 0x00000003ff0075a7 */ /* 0x000e640008001105 */
[----:B-1----:R-:W-:Y:S05]  /*2cc0*/  @!P0 BRA `(.L_x_48) ;  /* 0x0000005000508947 */ /* 0x002fea0003800000 */
.L_x_135:
[----:B------:R-:W-:-:S04]  /*2cd0*/  UIADD3 UR4, UPT, UPT, UR4, 0x1, URZ ;  /* 0x0000000104047890 */ /* 0x000fc8000fffe0ff */
[----:B------:R-:W-:-:S04]  /*2ce0*/  UISETP.NE.AND UP0, UPT, UR4, 0x6, UPT ;  /* 0x000000060400788c */ /* 0x000fc8000bf05270 */
[----:B------:R-:W-:Y:S02]  /*2cf0*/  USEL UR6, URZ, 0x1, UP0 ;  /* 0x00000001ff067887 */ /* 0x000fe40008000000 */
[----:B------:R-:W-:-:S04]  /*2d00*/  USEL UR4, UR4, URZ, UP0 ;  /* 0x000000ff04047287 */ /* 0x000fc80008000000 */
[----:B------:R-:W-:Y:S01]  /*2d10*/  ULEA UR5, UR4, UR21, 0x3 ;  /* 0x0000001504057291 */ /* 0x000fe2000f8e18ff */
[----:B------:R-:W-:-:S04]  /*2d20*/  LOP3.LUT R2, R2, UR6, RZ, 0x3c, !PT ;  /* 0x0000000602027c12 */ /* 0x000fc8000f8e3cff */
[----:B-1----:R-:W-:-:S04]  /*2d30*/  SHF.L.U32 R3, R2, 0x1f, RZ ;  /* 0x0000001f02037819 */ /* 0x002fc800000006ff */
[----:B------:R-:W1:Y:S02]  /*2d40*/  SYNCS.PHASECHK.TRANS64.TRYWAIT P0, [UR5], R3 ;  /* 0x00000003ff0075a7 */ /* 0x000e640008001105 */
[----:B-1----:R-:W-:Y:S05]  /*2d50*/  @!P0 BRA `(.L_x_49) ;  /* 0x0000005000448947 */ /* 0x002fea0003800000 */
.L_x_137:
        /* <DEDUP_REMOVED lines=9> */
.L_x_139:
        /* <DEDUP_REMOVED lines=9> */
.L_x_141:
[----:B------:R-:W-:-:S04]  /*2e80*/  UIADD3 UR4, UPT, UPT, UR4, 0x1, URZ ;  /* 0x0000000104047890 */ /* 0x000fc8000fffe0ff */
[----:B------:R-:W-:-:S04]  /*2e90*/  UISETP.NE.AND UP0, UPT, UR4, 0x6, UPT ;  /* 0x000000060400788c */ /* 0x000fc8000bf05270 */
[----:B------:R-:W-:Y:S02]  /*2ea0*/  USEL UR5, URZ, 0x1, UP0 ;  /* 0x00000001ff057887 */ /* 0x000fe40008000000 */
[----:B------:R-:W-:-:S04]  /*2eb0*/  USEL UR4, UR4, URZ, UP0 ;  /* 0x000000ff04047287 */ /* 0x000fc80008000000 */
[----:B------:R-:W-:Y:S01]  /*2ec0*/  ULEA UR4, UR4, UR21, 0x3 ;  /* 0x0000001504047291 */ /* 0x000fe2000f8e18ff */
[----:B------:R-:W-:-:S04]  /*2ed0*/  LOP3.LUT R2, R2, UR5, RZ, 0x3c, !PT ;  /* 0x0000000502027c12 */ /* 0x000fc8000f8e3cff */
[----:B------:R-:W-:Y:S01]  /*2ee0*/  SHF.L.U32 R2, R2, 0x1f, RZ ;  /* 0x0000001f02027819 */ /* 0x000fe200000006ff */
[----:B-1----:R-:W-:-:S07]  /*2ef0*/  IMAD.U32 R0, RZ, RZ, UR4 ;  /* 0x00000004ff007e24 */ /* 0x002fce000f8e00ff */
.L_x_52:
[----:B-1----:R1:W2:Y:S02]  /*2f00*/  SYNCS.PHASECHK.TRANS64.TRYWAIT P0, [R0+URZ], R2 ;  /* 0x00000002000075a7 */ /* 0x0022a400080011ff */
[----:B--2---:R-:W-:Y:S05]  /*2f10*/  @!P0 NANOSLEEP.SYNCS 0x989680 ;  /* 0x009896800000895d */ /* 0x004fea0003900000 */
[----:B------:R-:W2:Y:S02]  /*2f20*/  @!P0 SYNCS.PHASECHK.TRANS64 P0, [R0+URZ], R2 ;  /* 0x00000002000085a7 */ /* 0x000ea400080010ff */
[----:B--2---:R-:W-:Y:S05]  /*2f30*/  @P0 EXIT ;  /* 0x000000000000094d */ /* 0x004fea0003800000 */
[----:B------:R-:W-:Y:S05]  /*2f40*/  BRA `(.L_x_52) ;  /* 0xfffffffc00ec7947 */ /* 0x000fea000383ffff */
.L_x_22:
[----:B------:R-:W-:-:S04]  /*2f50*/  UISETP.NE.AND UP0, UPT, UR54, URZ, UPT ;  /* 0x000000ff3600728c */ /* 0x000fc8000bf05270 */
[----:B------:R-:W-:-:S09]  /*2f60*/  UISETP.NE.OR UP0, UPT, UR22, 0x1, UP0 ;  /* 0x000000011600788c */ /* 0x000fd20008705670 */
[----:B------:R-:W-:Y:S05]  /*2f70*/  BRA.U UP0, `(.L_x_53) ;  /* 0x0000000500487547 */ /* 0x000fea000b800000 */
[----:B------:R-:W-:Y:S01]  /*2f80*/  ISETP.GE.U32.AND P2, PT, R0, 0x8, PT ;  /* 0x000000080000780c */ /* 0x000fe20003f46070 */
[----:B------:R-:W-:Y:S01]  /*2f90*/  IMAD.MOV.U32 R12, RZ, RZ, 0x1 ;  /* 0x00000001ff0c7424 */ /* 0x000fe200078e00ff */
[----:B------:R-:W-:Y:S02]  /*2fa0*/  CS2R R10, SRZ ;  /* 0x00000000000a7805 */ /* 0x000fe4000001ff00 */
[----:B------:R-:W-:Y:S01]  /*2fb0*/  CS2R R8, SRZ ;  /* 0x0000000000087805 */ /* 0x000fe2000001ff00 */
[----:B------:R-:W-:Y:S01]  /*2fc0*/  UMOV UR6, 0x400 ;  /* 0x0000040000067882 */ /* 0x000fe20000000000 */
[----:B------:R-:W-:Y:S01]  /*2fd0*/  UMOV UR5, URZ ;  /* 0x000000ff00057c82 */ /* 0x000fe20008000000 */
[----:B------:R-:W-:-:S12]  /*2fe0*/  ULEA UR6, UR54, UR6, 0x18 ;  /* 0x0000000636067291 */ /* 0x000fd8000f8ec0ff */
.L_x_57:
[----:B------:R-:W-:Y:S02]  /*2ff0*/  LEA R2, R8, UR6, 0x3 ;  /* 0x0000000608027c11 */ /* 0x000fe4000f8e18ff */
[----:B------:R-:W-:-:S03]  /*3000*/  SHF.L.U32 R4, R9, 0x1f, RZ ;  /* 0x0000001f09047819 */ /* 0x000fc600000006ff */
[----:B------:R-:W-:Y:S01]  /*3010*/  VIADD R5, R2, 0x110 ;  /* 0x0000011002057836 */ /* 0x000fe20000000000 */
[----:B------:R-:W2:Y:S02]  /*3020*/  SYNCS.PHASECHK.TRANS64.TRYWAIT P0, [R2+URZ+0x100], R4 ;  /* 0x00010004020075a7 */ /* 0x000ea400080011ff */
[----:B--2---:R-:W-:Y:S05]  /*3030*/  @!P0 BRA `(.L_x_54) ;  /* 0x0000004c00d48947 */ /* 0x004fea0003800000 */
.L_x_142:
[----:B------:R-:W-:Y:S01]  /*3040*/  ULEA UR4, UR5, UR6, 0x3 ;  /* 0x0000000605047291 */ /* 0x000fe2000f8e18ff */
[----:B--2---:R-:W-:Y:S01]  /*3050*/  PRMT R2, RZ, 0x654, R5 ;  /* 0x00000654ff027816 */ /* 0x004fe20000000005 */
[----:B------:R-:W-:Y:S01]  /*3060*/  @!P2 IMAD.MOV.U32 R4, RZ, RZ, 0x10 ;  /* 0x00000010ff04a424 */ /* 0x000fe200078e00ff */
[----:B------:R-:W-:Y:S01]  /*3070*/  SHF.L.U32 R5, R12, 0x1f, RZ ;  /* 0x0000001f0c057819 */ /* 0x000fe200000006ff */
[----:B------:R-:W-:Y:S01]  /*3080*/  UIADD3 UR7, UPT, UPT, UR4, 0xa0, URZ ;  /* 0x000000a004077890 */ /* 0x000fe2000fffe0ff */
[----:B------:R2:W-:Y:S05]  /*3090*/  SYNCS.ARRIVE.TRANS64.RED.A1T0 RZ, [R2+URZ], RZ ;  /* 0x000000ff02ff79a7 */ /* 0x0005ea00081004ff */
[----:B------:R-:W-:Y:S01]  /*30a0*/  IMAD.U32 R6, RZ, RZ, UR7 ;  /* 0x00000007ff067e24 */ /* 0x000fe2000f8e00ff */
[----:B------:R-:W3:Y:S04]  /*30b0*/  SYNCS.PHASECHK.TRANS64.TRYWAIT P0, [UR4+0xb0], R5 ;  /* 0x0000b005ff0075a7 */ /* 0x000ee80008001104 */
[----:B------:R-:W-:Y:S01]  /*30c0*/  PRMT R6, R0, 0x654, R6 ;  /* 0x0000065400067816 */ /* 0x000fe20000000006 */
[----:B--23--:R-:W-:Y:S06]  /*30d0*/  @!P0 BRA `(.L_x_55) ;  /* 0x0000004c00c08947 */ /* 0x00cfec0003800000 */
.L_x_144:
[----:B------:R-:W-:Y:S01]  /*30e0*/  ULEA UR8, UR5, UR6, 0x4 ;  /* 0x0000000605087291 */ /* 0x000fe2000f8e20ff */
[----:B------:R-:W-:Y:S01]  /*30f0*/  SEL R3, R6, R3, !P2 ;  /* 0x0000000306037207 */ /* 0x000fe20005000000 */
[----:B------:R-:W-:Y:S01]  /*3100*/  UIADD3 UR9, UPT, UPT, UR4, 0xa0, URZ ;  /* 0x000000a004097890 */ /* 0x000fe2000fffe0ff */
[----:B--2---:R-:W-:Y:S01]  /*3110*/  LEA R2, R11, UR6, 0x3 ;  /* 0x000000060b027c11 */ /* 0x004fe2000f8e18ff */
[----:B------:R-:W-:Y:S01]  /*3120*/  UIADD3 UR8, UPT, UPT, UR8, 0x130, URZ ;  /* 0x0000013008087890 */ /* 0x000fe2000fffe0ff */
[----:B------:R2:W-:Y:S01]  /*3130*/  @!P2 SYNCS.ARRIVE.TRANS64.RED RZ, [R3+URZ], R4 ;  /* 0x0000000403ffa9a7 */ /* 0x0005e200080004ff */
[----:B------:R-:W-:Y:S01]  /*3140*/  UIADD3 UR4, UPT, UPT, UR5, 0x1, URZ ;  /* 0x0000000105047890 */ /* 0x000fe2000fffe0ff */
[----:B------:R-:W-:-:S03]  /*3150*/  VIADD R8, R8, 0x1 ;  /* 0x0000000108087836 */ /* 0x000fc60000000000 */
[----:B------:R-:W-:Y:S02]  /*3160*/  UISETP.NE.AND UP0, UPT, UR4, 0x2, UPT ;  /* 0x000000020400788c */ /* 0x000fe4000bf05270 */
[----:B------:R-:W-:Y:S01]  /*3170*/  ISETP.NE.AND P0, PT, R8, 0x2, PT ;  /* 0x000000020800780c */ /* 0x000fe20003f05270 */
[----:B------:R-:W-:Y:S06]  /*3180*/  UGETNEXTWORKID.BROADCAST [UR8], [UR9] ;  /* 0x00000000080073ca */ /* 0x000fec0008000100 */
[----:B------:R-:W-:Y:S02]  /*3190*/  USEL UR7, URZ, 0x1, UP0 ;  /* 0x00000001ff077887 */ /* 0x000fe40008000000 */
[----:B------:R-:W-:-:S04]  /*31a0*/  USEL UR5, UR4, URZ, UP0 ;  /* 0x000000ff04057287 */ /* 0x000fc80008000000 */
[----:B------:R-:W-:Y:S02]  /*31b0*/  LOP3.LUT R12, R12, UR7, RZ, 0x3c, !PT ;  /* 0x000000070c0c7c12 */ /* 0x000fe4000f8e3cff */
[----:B--2---:R-:W-:-:S04]  /*31c0*/  SHF.L.U32 R4, R10, 0x1f, RZ ;  /* 0x0000001f0a047819 */ /* 0x004fc800000006ff */
[----:B------:R-:W2:Y:S02]  /*31d0*/  SYNCS.PHASECHK.TRANS64.TRYWAIT P1, [R2+URZ+0xa0], R4 ;  /* 0x0000a004020075a7 */ /* 0x000ea400080211ff */
[----:B--2---:R-:W-:Y:S05]  /*31e0*/  @!P1 BRA `(.L_x_56) ;  /* 0x0000004c00949947 */ /* 0x004fea0003800000 */
.L_x_145:
[C---:B--2---:R-:W-:Y:S01]  /*31f0*/  LEA R4, R11.reuse, UR6, 0x4 ;  /* 0x000000060b047c11 */ /* 0x044fe2000f8e20ff */
[----:B------:R-:W-:Y:S01]  /*3200*/  VIADD R2, R2, 0xb0 ;  /* 0x000000b002027836 */ /* 0x000fe20000000000 */
[----:B------:R-:W-:Y:S01]  /*3210*/  SEL R8, R8, RZ, P0 ;  /* 0x000000ff08087207 */ /* 0x000fe20000000000 */
[----:B------:R-:W-:-:S03]  /*3220*/  VIADD R11, R11, 0x1 ;  /* 0x000000010b0b7836 */ /* 0x000fc60000000000 */
[----:B------:R-:W2:Y:S01]  /*3230*/  LDS.128 R4, [R4+0x130] ;  /* 0x0001300004047984 */ /* 0x000ea20000000c00 */
[----:B------:R-:W-:Y:S02]  /*3240*/  PRMT R2, RZ, 0x654, R2 ;  /* 0x00000654ff027816 */ /* 0x000fe40000000002 */
[C---:B------:R-:W-:Y:S01]  /*3250*/  ISETP.NE.AND P1, PT, R11.reuse, 0x2, PT ;  /* 0x000000020b00780c */ /* 0x040fe20003f25270 */
[----:B------:R-:W-:Y:S01]  /*3260*/  @!PT LDS RZ, [RZ] ;  /* 0x00000000fffff984 */ /* 0x000fe20000000800 */
[----:B------:R-:W-:Y:S01]  /*3270*/  @!PT LDS RZ, [RZ] ;  /* 0x00000000fffff984 */ /* 0x000fe20000000800 */
[----:B------:R-:W-:Y:S01]  /*3280*/  @!PT LDS RZ, [RZ] ;  /* 0x00000000fffff984 */ /* 0x000fe20000000800 */
[----:B------:R-:W-:Y:S01]  /*3290*/  @!PT LDS RZ, [RZ] ;  /* 0x00000000fffff984 */ /* 0x000fe20000000800 */
[----:B------:R3:W-:Y:S06]  /*32a0*/  MEMBAR.ALL.CTA ;  /* 0x0000000000007992 */ /* 0x0007ec0000008000 */
[----:B---3--:R-:W3:Y:S01]  /*32b0*/  FENCE.VIEW.ASYNC.S ;  /* 0x00000000000073c6 */ /* 0x008ee20000000000 */
[----:B------:R-:W-:Y:S01]  /*32c0*/  SEL R11, R11, RZ, P1 ;  /* 0x000000ff0b0b7207 */ /* 0x000fe20000800000 */
[----:B---3--:R3:W-:Y:S01]  /*32d0*/  SYNCS.ARRIVE.TRANS64.RED.A1T0 RZ, [R2+URZ], RZ ;  /* 0x000000ff02ff79a7 */ /* 0x0087e200081004ff */
[----:B--2---:R-:W-:-:S02]  /*32e0*/  LOP3.LUT P3, RZ, R6, 0x1, RZ, 0xc0, !PT ;  /* 0x0000000106ff7812 */ /* 0x004fc4000786c0ff */
[----:B------:R-:W-:-:S04]  /*32f0*/  SEL R4, RZ, 0x1, P1 ;  /* 0x00000001ff047807 */ /* 0x000fc80000800000 */
[----:B------:R-:W-:Y:S02]  /*3300*/  LOP3.LUT R10, R10, R4, RZ, 0x3c, !PT ;  /* 0x000000040a0a7212 */ /* 0x000fe400078e3cff */
[----:B---3--:R-:W-:-:S04]  /*3310*/  SEL R2, RZ, 0x1, P0 ;  /* 0x00000001ff027807 */ /* 0x008fc80000000000 */
[----:B------:R-:W-:Y:S01]  /*3320*/  LOP3.LUT R9, R9, R2, RZ, 0x3c, !PT ;  /* 0x0000000209097212 */ /* 0x000fe200078e3cff */
[----:B------:R-:W-:Y:S06]  /*3330*/  @P3 BRA `(.L_x_57) ;  /* 0xfffffffc002c3947 */ /* 0x000fec000383ffff */
[----:B------:R-:W-:Y:S01]  /*3340*/  ULEA UR4, UR5, UR6, 0x3 ;  /* 0x0000000605047291 */ /* 0x000fe2000f8e18ff */
[----:B------:R-:W-:-:S08]  /*3350*/  SHF.L.U32 R2, R12, 0x1f, RZ ;  /* 0x0000001f0c027819 */ /* 0x000fd000000006ff */
[----:B------:R-:W2:Y:S02]  /*3360*/  SYNCS.PHASECHK.TRANS64 P0, [UR4+0xb0], R2 ;  /* 0x0000b002ff0075a7 */ /* 0x000ea40008001004 */
[----:B--2---:R-:W-:Y:S05]  /*3370*/  @P0 BRA `(.L_x_58) ;  /* 0x0000000000080947 */ /* 0x004fea0003800000 */
[----:B------:R-:W2:Y:S02]  /*3380*/  SYNCS.PHASECHK.TRANS64.TRYWAIT P0, [UR4+0xb0], R2 ;  /* 0x0000b002ff0075a7 */ /* 0x000ea40008001104 */
[----:B--2---:R-:W-:Y:S05]  /*3390*/  @!P0 BRA `(.L_x_59) ;  /* 0x0000004c003c8947 */ /* 0x004fea0003800000 */
.L_x_58:
[----:B------:R-:W-:-:S04]  /*33a0*/  UIADD3 UR7, UPT, UPT, UR5, 0x1, URZ ;  /* 0x0000000105077890 */ /* 0x000fc8000fffe0ff */
[----:B------:R-:W-:-:S04]  /*33b0*/  UISETP.NE.AND UP0, UPT, UR7, 0x2, UPT ;  /* 0x000000020700788c */ /* 0x000fc8000bf05270 */
[----:B------:R-:W-:Y:S02]  /*33c0*/  USEL UR8, URZ, 0x1, UP0 ;  /* 0x00000001ff087887 */ /* 0x000fe40008000000 */
[----:B------:R-:W-:-:S04]  /*33d0*/  USEL UR7, UR7, URZ, UP0 ;  /* 0x000000ff07077287 */ /* 0x000fc80008000000 */
[----:B------:R-:W-:Y:S01]  /*33e0*/  ULEA UR7, UR7, UR6, 0x3 ;  /* 0x0000000607077291 */ /* 0x000fe2000f8e18ff */
[----:B--2---:R-:W-:-:S04]  /*33f0*/  LOP3.LUT R2, R12, UR8, RZ, 0x3c, !PT ;  /* 0x000000080c027c12 */ /* 0x004fc8000f8e3cff */
[----:B------:R-:W-:-:S04]  /*3400*/  SHF.L.U32 R0, R2, 0x1f, RZ ;  /* 0x0000001f02007819 */ /* 0x000fc800000006ff */
[----:B------:R-:W2:Y:S02]  /*3410*/  SYNCS.PHASECHK.TRANS64 P0, [UR7+0xb0], R0 ;  /* 0x0000b000ff0075a7 */ /* 0x000ea40008001007 */
[----:B-12---:R-:W-:Y:S05]  /*3420*/  @P0 EXIT ;  /* 0x000000000000094d */ /* 0x006fea0003800000 */
[----:B------:R-:W-:Y:S02]  /*3430*/  SHF.L.U32 R2, R2, 0x1f, RZ ;  /* 0x0000001f02027819 */ /* 0x000fe400000006ff */
[----:B------:R-:W-:-:S07]  /*3440*/  MOV R0, UR7 ;  /* 0x0000000700007c02 */ /* 0x000fce0008000f00 */
.L_x_60:
[----:B-1----:R1:W2:Y:S02]  /*3450*/  SYNCS.PHASECHK.TRANS64.TRYWAIT P0, [R0+URZ+0xb0], R2 ;  /* 0x0000b002000075a7 */ /* 0x0022a400080011ff */
[----:B--2---:R-:W-:Y:S05]  /*3460*/  @!P0 NANOSLEEP.SYNCS 0x989680 ;  /* 0x009896800000895d */ /* 0x004fea0003900000 */
[----:B------:R-:W2:Y:S02]  /*3470*/  @!P0 SYNCS.PHASECHK.TRANS64 P0, [R0+URZ+0xb0], R2 ;  /* 0x0000b002000085a7 */ /* 0x000ea400080010ff */
[----:B--2---:R-:W-:Y:S05]  /*3480*/  @P0 EXIT ;  /* 0x000000000000094d */ /* 0x004fea0003800000 */
[----:B------:R-:W-:Y:S05]  /*3490*/  BRA `(.L_x_60) ;  /* 0xfffffffc00ec7947 */ /* 0x000fea000383ffff */
.L_x_53:
[----:B------:R-:W-:Y:S05]  /*34a0*/  BRA.U UP6, `(.L_x_61) ;  /* 0x0000001106447547 */ /* 0x000fea000b800000 */
[----:B------:R-:W-:Y:S01]  /*34b0*/  UMOV UR4, 0x40 ;  /* 0x0000004000047882 */ /* 0x000fe20000000000 */
[----:B------:R-:W-:Y:S01]  /*34c0*/  NOP ;  /* 0x0000000000007918 */ /* 0x000fe20000000000 */
[----:B------:R-:W-:Y:S01]  /*34d0*/  ULEA UR5, UR54, UR4, 0x18 ;  /* 0x0000000436057291 */ /* 0x000fe2000f8ec0ff */
[----:B------:R-:W-:Y:S02]  /*34e0*/  UMOV UR6, 0x400 ;  /* 0x0000040000067882 */ /* 0x000fe40000000000 */
[----:B------:R-:W-:-:S06]  /*34f0*/  ULEA UR6, UR54, UR6, 0x18 ;  /* 0x0000000636067291 */ /* 0x000fcc000f8ec0ff */
[----:B------:R-:W2:Y:S02]  /*3500*/  LDS.U8 R0, [UR5+0x1c] ;  /* 0x00001c05ff007984 */ /* 0x000ea40008000000 */
[----:B--2---:R-:W-:-:S13]  /*3510*/  ISETP.NE.AND P0, PT, R0, RZ, PT ;  /* 0x000000ff0000720c */ /* 0x004fda0003f05270 */
[----:B------:R-:W-:Y:S05]  /*3520*/  @P0 BRA `(.L_x_62) ;  /* 0x0000000000580947 */ /* 0x000fea0003800000 */
[----:B------:R-:W-:-:S13]  /*3530*/  ELECT P0, URZ, PT ;  /* 0x0000000000ff782f */ /* 0x000fda0003800000 */
[----:B------:R-:W-:Y:S05]  /*3540*/  @!P0 BRA `(.L_x_63) ;  /* 0x0000000000608947 */ /* 0x000fea0003800000 */
[----:B------:R-:W-:Y:S01]  /*3550*/  UMOV UR4, 0x10 ;  /* 0x0000001000047882 */ /* 0x000fe20000000000 */
[----:B------:R-:W-:Y:S01]  /*3560*/  HFMA2 R0, -RZ, RZ, 0, 5.9604644775390625e-08 ;  /* 0x00000001ff007431 */ /* 0x000fe200000001ff */
[----:B------:R-:W-:-:S03]  /*3570*/  MOV R3, 0xffff ;  /* 0x0000ffff00037802 */ /* 0x000fc60000000f00 */
[----:B------:R-:W-:Y:S04]  /*3580*/  DEPBAR.LE SB2, 0x36 ;  /* 0x0000ad800000791a */ /* 0x000fe80000000000 */
[----:B------:R-:W2:Y:S02]  /*3590*/  UTCATOMSWS.FIND_AND_SET.ALIGN UP0, UR4, UR4 ;  /* 0x00000004000475e3 */ /* 0x000ea40008000800 */
[----:B--2---:R-:W-:Y:S01]  /*35a0*/  MOV R4, UR4 ;  /* 0x0000000400047c02 */ /* 0x004fe20008000f00 */
[----:B------:R-:W-:Y:S06]  /*35b0*/  BRA.U UP0, `(.L_x_64) ;  /* 0x0000000100187547 */ /* 0x000fec000b800000 */
.L_x_65:
[----:B------:R-:W-:Y:S05]  /*35c0*/  NANOSLEEP 0x64 ;  /* 0x000000640000795d */ /* 0x000fea0003800000 */
[----:B------:R-:W-:-:S05]  /*35d0*/  UMOV UR4, 0x10 ;  /* 0x0000001000047882 */ /* 0x000fca0000000000 */
[----:B------:R-:W-:Y:S04]  /*35e0*/  DEPBAR.LE SB2, 0x36 ;  /* 0x0000ad800000791a */ /* 0x000fe80000000000 */
[----:B------:R-:W2:Y:S02]  /*35f0*/  UTCATOMSWS.FIND_AND_SET.ALIGN UP0, UR4, UR4 ;  /* 0x00000004000475e3 */ /* 0x000ea40008000800 */
[----:B--2---:R-:W-:Y:S01]  /*3600*/  MOV R4, UR4 ;  /* 0x0000000400047c02 */ /* 0x004fe20008000f00 */
[----:B------:R-:W-:Y:S05]  /*3610*/  BRA.U !UP0, `(.L_x_65) ;  /* 0xfffffffd08e87547 */ /* 0x000fea000b83ffff */
.L_x_64:
[-C--:B------:R-:W-:Y:S02]  /*3620*/  SHF.L.U32 R3, R3, R4.reuse, RZ ;  /* 0x0000000403037219 */ /* 0x080fe400000006ff */
[----:B------:R-:W-:Y:S01]  /*3630*/  SHF.L.U32 R0, R0, R4, RZ ;  /* 0x0000000400007219 */ /* 0x000fe200000006ff */
[----:B------:R-:W-:Y:S02]  /*3640*/  IMAD.SHL.U32 R4, R4, 0x20, RZ ;  /* 0x0000002004047824 */ /* 0x000fe400078e00ff */
[----:B------:R2:W-:Y:S04]  /*3650*/  ATOMS.OR RZ, [UR5+0x14], R3 ;  /* 0x00001403ffff798c */ /* 0x0005e8000b000005 */
[----:B------:R2:W-:Y:S04]  /*3660*/  ATOMS.OR RZ, [UR5+0x18], R0 ;  /* 0x00001800ffff798c */ /* 0x0005e8000b000005 */
[----:B------:R2:W-:Y:S01]  /*3670*/  STS [UR6+0x150], R4 ;  /* 0x00015004ff007988 */ /* 0x0005e20008000806 */
[----:B------:R-:W-:Y:S05]  /*3680*/  BRA `(.L_x_63) ;  /* 0x0000000000107947 */ /* 0x000fea0003800000 */
.L_x_62:
[----:B------:R-:W-:Y:S02]  /*3690*/  MOV R0, 0xffffffff ;  /* 0xffffffff00007802 */ /* 0x000fe40000000f00 */
[----:B------:R-:W-:-:S03]  /*36a0*/  MOV R4, 0x36d0 ;  /* 0x000036d000047802 */ /* 0x000fc60000000f00 */
[----:B------:R2:W-:Y:S04]  /*36b0*/  STS [UR6+0x150], R0 ;  /* 0x00015000ff007988 */ /* 0x0005e80008000806 */
[----:B-12--5:R-:W-:Y:S05]  /*36c0*/  CALL.REL.NOINC `($__internal_1_$__cuda_sm10x_tcgen05_guardrail_trap_phase_invalid_during_alloc) ;  /* 0x0000005000147944 */ /* 0x026fea0003c00000 */
.L_x_63:
[----:B------:R-:W-:Y:S05]  /*36d0*/  WARPSYNC.ALL ;  /* 0x0000000000007948 */ /* 0x000fea0003800000 */
[----:B------:R-:W3:Y:S01]  /*36e0*/  S2UR UR4, SR_CgaCtaId ;  /* 0x00000000000479c3 */ /* 0x000ee20000008800 */
[----:B------:R-:W-:Y:S01]  /*36f0*/  UMOV UR41, 0x400 ;  /* 0x0000040000297882 */ /* 0x000fe20000000000 */
[----:B------:R-:W-:-:S06]  /*3700*/  NOP ;  /* 0x0000000000007918 */ /* 0x000fcc0000000000 */
[----:B------:R-:W-:Y:S06]  /*3710*/  BAR.ARV 0x6, 0xa0 ;  /* 0x0182800000007b1d */ /* 0x000fec0000002000 */
[----:B------:R-:W4:Y:S01]  /*3720*/  LDCU UR6, c[0x0][0x38c] ;  /* 0x00007180ff0677ac */ /* 0x000f220008000800 */
[----:B------:R-:W-:Y:S01]  /*3730*/  LOP3.LUT R2, R2, 0xffff, RZ, 0xc0, !PT ;  /* 0x0000ffff02027812 */ /* 0x000fe200078ec0ff */
[----:B------:R-:W-:Y:S01]  /*3740*/  IMAD.MOV.U32 R11, RZ, RZ, 0x1 ;  /* 0x00000001ff0b7424 */ /* 0x000fe200078e00ff */
[----:B------:R-:W-:Y:S01]  /*3750*/  CS2R R8, SRZ ;  /* 0x0000000000087805 */ /* 0x000fe2000001ff00 */
[----:B------:R-:W1:Y:S01]  /*3760*/  LDCU UR7, c[0x0][0x38c] ;  /* 0x00007180ff0777ac */ /* 0x000e620008000800 */
[----:B------:R-:W-:Y:S01]  /*3770*/  R2UR UR42, R2 ;  /* 0x00000000022a72ca */ /* 0x000fe200000e0000 */
[----:B------:R-:W-:Y:S01]  /*3780*/  IMAD.MOV.U32 R10, RZ, RZ, RZ ;  /* 0x000000ffff0a7224 */ /* 0x000fe200078e00ff */
[----:B------:R-:W-:Y:S01]  /*3790*/  UMOV UR45, URZ ;  /* 0x000000ff002d7c82 */ /* 0x000fe20008000000 */
[----:B------:R-:W-:Y:S01]  /*37a0*/  UMOV UR39, URZ ;  /* 0x000000ff00277c82 */ /* 0x000fe20008000000 */
[----:B---3--:R-:W-:Y:S01]  /*37b0*/  ULEA UR41, UR4, UR41, 0x18 ;  /* 0x0000002904297291 */ /* 0x008fe2000f8ec0ff */
[----:B------:R-:W-:Y:S01]  /*37c0*/  UMOV UR62, 0x0 ;  /* 0x00000000003e7882 */ /* 0x000fe20000000000 */
[----:B------:R-:W-:-:S02]  /*37d0*/  UMOV UR63, 0x4100490 ;  /* 0x04100490003f7882 */ /* 0x000fc40000000000 */
[----:B------:R-:W-:Y:S02]  /*37e0*/  UIADD3 UR5, UPT, UPT, UR41, 0x3400, URZ ;  /* 0x0000340029057890 */ /* 0x000fe4000fffe0ff */
[----:B------:R-:W-:Y:S02]  /*37f0*/  UIADD3 UR4, UPT, UPT, UR41, 0x1b400, URZ ;  /* 0x0001b40029047890 */ /* 0x000fe4000fffe0ff */
[----:B----4-:R-:W-:Y:S01]  /*3800*/  UIADD3 UR6, UPT, UPT, UR6, 0x7f, URZ ;  /* 0x0000007f06067890 */ /* 0x010fe2000fffe0ff */
[----:B--2---:R-:W2:Y:S01]  /*3810*/  LDS R0, [UR41+0x150] ;  /* 0x00015029ff007984 */ /* 0x004ea20008000800 */
[----:B------:R-:W-:Y:S02]  /*3820*/  USHF.R.U32.HI UR5, URZ, 0x4, UR5 ;  /* 0x00000004ff057899 */ /* 0x000fe40008011605 */
[----:B------:R-:W-:Y:S02]  /*3830*/  USHF.R.S32.HI UR47, URZ, 0x1f, UR6 ;  /* 0x0000001fff2f7899 */ /* 0x000fe40008011406 */
[----:B------:R-:W-:-:S02]  /*3840*/  USHF.R.U32.HI UR4, URZ, 0x4, UR4 ;  /* 0x00000004ff047899 */ /* 0x000fc40008011604 */
[----:B------:R-:W-:Y:S02]  /*3850*/  ULEA.HI UR47, UR47, UR6, URZ, 0x7 ;  /* 0x000000062f2f7291 */ /* 0x000fe4000f8f38ff */
[----:B------:R-:W-:Y:S02]  /*3860*/  ULOP3.LUT UR5, UR5, 0x3fff, URZ, 0xc0, !UPT ;  /* 0x00003fff05057892 */ /* 0x000fe4000f8ec0ff */
[----:B------:R-:W-:Y:S02]  /*3870*/  USHF.R.S32.HI UR47, URZ, 0x7, UR47 ;  /* 0x00000007ff2f7899 */ /* 0x000fe4000801142f */
[----:B------:R-:W-:Y:S02]  /*3880*/  ULOP3.LUT UR4, UR4, 0x3fff, URZ, 0xc0, !UPT ;  /* 0x00003fff04047892 */ /* 0x000fe4000f8ec0ff */
[----:B------:R-:W-:Y:S01]  /*3890*/  UISETP.LT.AND UP0, UPT, UR47, 0x1, UPT ;  /* 0x000000012f00788c */ /* 0x000fe2000bf01270 */
[----:B------:R-:W-:Y:S01]  /*38a0*/  UMOV UR60, 0x0 ;  /* 0x00000000003c7882 */ /* 0x000fe20000000000 */
[----:B------:R-:W-:-:S02]  /*38b0*/  UMOV UR61, 0x4100490 ;  /* 0x04100490003d7882 */ /* 0x000fc40000000000 */
[----:B------:R-:W-:Y:S01]  /*38c0*/  USEL UR64, UR47, 0x1, !UP0 ;  /* 0x000000012f407887 */ /* 0x000fe2000c000000 */
[----:B------:R-:W-:Y:S01]  /*38d0*/  UMOV UR58, 0x0 ;  /* 0x00000000003a7882 */ /* 0x000fe20000000000 */
[----:B------:R-:W-:Y:S01]  /*38e0*/  UMOV UR59, 0x4100490 ;  /* 0x04100490003b7882 */ /* 0x000fe20000000000 */
[----:B------:R-:W-:Y:S01]  /*38f0*/  UMOV UR56, 0x0 ;  /* 0x0000000000387882 */ /* 0x000fe20000000000 */
[----:B------:R-:W-:Y:S01]  /*3900*/  UMOV UR57, 0x4100490 ;  /* 0x0410049000397882 */ /* 0x000fe20000000000 */
[----:B------:R-:W-:Y:S01]  /*3910*/  UMOV UR54, 0x0 ;  /* 0x0000000000367882 */ /* 0x000fe20000000000 */
[----:B------:R-:W-:Y:S01]  /*3920*/  UMOV UR55, 0x4100490 ;  /* 0x0410049000377882 */ /* 0x000fe20000000000 */
[----:B------:R-:W-:Y:S01]  /*3930*/  UMOV UR52, 0x0 ;  /* 0x0000000000347882 */ /* 0x000fe20000000000 */
[----:B------:R-:W-:Y:S01]  /*3940*/  UMOV UR53, 0x4100490 ;  /* 0x0410049000357882 */ /* 0x000fe20000000000 */
[----:B------:R-:W-:Y:S02]  /*3950*/  ULOP3.LUT UR43, UR5, 0x10000, URZ, 0xfc, !UPT ;  /* 0x00010000052b7892 */ /* 0x000fe4000f8efcff */
[----:B------:R-:W-:-:S02]  /*3960*/  ULOP3.LUT UR44, UR4, 0x10000, URZ, 0xfc, !UPT ;  /* 0x00010000042c7892 */ /* 0x000fc4000f8efcff */
[----:B------:R-:W-:Y:S02]  /*3970*/  UIADD3 UR64, UPT, UPT, -UR64, URZ, URZ ;  /* 0x000000ff40407290 */ /* 0x000fe4000fffe1ff */
[----:B-1----:R-:W-:Y:S01]  /*3980*/  UISETP.GE.AND UP4, UPT, UR7, 0x1, UPT ;  /* 0x000000010700788c */ /* 0x002fe2000bf86270 */
[----:B------:R-:W-:Y:S01]  /*3990*/  UMOV UR50, 0x0 ;  /* 0x0000000000327882 */ /* 0x000fe20000000000 */
[----:B------:R-:W-:Y:S01]  /*39a0*/  UMOV UR51, 0x4100490 ;  /* 0x0410049000337882 */ /* 0x000fe20000000000 */
[----:B------:R-:W-:Y:S01]  /*39b0*/  UMOV UR48, 0x0 ;  /* 0x0000000000307882 */ /* 0x000fe20000000000 */
[----:B--2---:R-:W-:Y:S01]  /*39c0*/  R2UR UR65, R0 ;  /* 0x00000000004172ca */ /* 0x004fe200000e0000 */
[----:B------:R-:W-:-:S14]  /*39d0*/  UMOV UR49, 0x4100490 ;  /* 0x0410049000317882 */ /* 0x000fdc0000000000 */
.L_x_72:
[----:B------:R-:W-:Y:S02]  /*39e0*/  LEA R0, R10, UR41, 0x3 ;  /* 0x000000290a007c11 */ /* 0x000fe4000f8e18ff */
[----:B------:R-:W-:Y:S02]  /*39f0*/  SHF.L.U32 R2, R9, 0x1f, RZ ;  /* 0x0000001f09027819 */ /* 0x000fe400000006ff */
[----:B------:R-:W-:Y:S01]  /*3a00*/  PLOP3.LUT P0, PT, PT, PT, UP4, 0x80, 0x8 ;  /* 0x000000000008781c */ /* 0x000fe20003f0f048 */
[----:B------:R-:W-:Y:S01]  /*3a10*/  VIADD R3, R0, 0xb0 ;  /* 0x000000b000037836 */ /* 0x000fe20000000000 */
[----:B-1----:R-:W1:Y:S02]  /*3a20*/  SYNCS.PHASECHK.TRANS64.TRYWAIT P1, [R0+URZ+0xa0], R2 ;  /* 0x0000a002000075a7 */ /* 0x002e6400080211ff */
[----:B-1-3--:R-:W-:Y:S09]  /*3a30*/  @!P1 BRA `(.L_x_66) ;  /* 0x0000004400ac9947 */ /* 0x00aff20003800000 */
.L_x_147:
[----:B------:R-:W-:Y:S01]  /*3a40*/  LEA R4, R10, UR41, 0x4 ;  /* 0x000000290a047c11 */ /* 0x000fe2000f8e20ff */
[----:B------:R-:W-:Y:S01]  /*3a50*/  @UP4 ULEA UR4, UR39, UR41, 0x3 ;  /* 0x0000002927044291 */ /* 0x000fe2000f8e18ff */
[----:B------:R-:W-:Y:S01]  /*3a60*/  PLOP3.LUT P2, PT, PT, PT, PT, 0x80, 0x8 ;  /* 0x000000000008781c */ /* 0x000fe20003f4f070 */
[----:B------:R-:W-:Y:S01]  /*3a70*/  ULEA UR46, UR45, UR41, 0x3 ;  /* 0x000000292d2e7291 */ /* 0x000fe2000f8e18ff */
[----:B------:R-:W-:Y:S02]  /*3a80*/  PRMT R3, RZ, 0x654, R3 ;  /* 0x00000654ff037816 */ /* 0x000fe40000000003 */
[----:B------:R-:W2:Y:S01]  /*3a90*/  LDS.128 R4, [R4+0x130] ;  /* 0x0001300004047984 */ /* 0x000ea20000000c00 */
[----:B-1----:R-:W-:Y:S02]  /*3aa0*/  @P0 SHF.L.U32 R2, R8, 0x1f, RZ ;  /* 0x0000001f08020819 */ /* 0x002fe400000006ff */
[----:B------:R-:W-:Y:S01]  /*3ab0*/  SHF.L.U32 R0, R11, 0x1f, RZ ;  /* 0x0000001f0b007819 */ /* 0x000fe200000006ff */
[----:B------:R-:W-:Y:S01]  /*3ac0*/  @!PT LDS RZ, [RZ] ;  /* 0x00000000fffff984 */ /* 0x000fe20000000800 */
[----:B------:R-:W-:Y:S01]  /*3ad0*/  @!PT LDS RZ, [RZ] ;  /* 0x00000000fffff984 */ /* 0x000fe20000000800 */
[----:B------:R-:W-:Y:S01]  /*3ae0*/  @!PT LDS RZ, [RZ] ;  /* 0x00000000fffff984 */ /* 0x000fe20000000800 */
[----:B------:R-:W-:Y:S01]  /*3af0*/  @!PT LDS RZ, [RZ] ;  /* 0x00000000fffff984 */ /* 0x000fe20000000800 */
[----:B------:R1:W-:Y:S06]  /*3b00*/  MEMBAR.ALL.CTA ;  /* 0x0000000000007992 */ /* 0x0003ec0000008000 */
[----:B-1----:R-:W1:Y:S02]  /*3b10*/  FENCE.VIEW.ASYNC.S ;  /* 0x00000000000073c6 */ /* 0x002e640000000000 */
[----:B-1----:R1:W-:Y:S01]  /*3b20*/  SYNCS.ARRIVE.TRANS64.RED.A1T0 RZ, [R3+URZ], RZ ;  /* 0x000000ff03ff79a7 */ /* 0x0023e200081004ff */
[----:B------:R1:W3:Y:S01]  /*3b30*/  @P0 SYNCS.PHASECHK.TRANS64.TRYWAIT P2, [UR4], R2 ;  /* 0x00000002ff0005a7 */ /* 0x0002e20008041104 */
[----:B------:R-:W-:Y:S01]  /*3b40*/  ULEA.HI UR4, UR45, UR45, URZ, 0x1 ;  /* 0x0000002d2d047291 */ /* 0x000fe2000f8f08ff */
[----:B--2---:R-:W-:-:S03]  /*3b50*/  LOP3.LUT P1, RZ, R6, 0x1, RZ, 0xc0, !PT ;  /* 0x0000000106ff7812 */ /* 0x004fc6000782c0ff */
[----:B------:R-:W-:Y:S02]  /*3b60*/  USHF.L.U32 UR5, UR4, 0x5, URZ ;  /* 0x0000000504057899 */ /* 0x000fe400080006ff */
[----:B------:R-:W-:Y:S02]  /*3b70*/  ULOP3.LUT UR36, UR4, 0xffe, URZ, 0xc0, !UPT ;  /* 0x00000ffe04247892 */ /* 0x000fe4000f8ec0ff */
[----:B------:R-:W-:Y:S02]  /*3b80*/  ULOP3.LUT UR4, UR5, 0xffffffc0, URZ, 0xc0, !UPT ;  /* 0xffffffc005047892 */ /* 0x000fe4000f8ec0ff */
[----:B------:R-:W-:Y:S02]  /*3b90*/  UIADD3 UR36, UPT, UPT, -UR36, UR45, URZ ;  /* 0x0000002d24247290 */ /* 0x000fe4000fffe1ff */
[----:B------:R-:W-:Y:S01]  /*3ba0*/  UIADD3 UR4, UPT, UPT, UR65, UR4, URZ ;  /* 0x0000000441047290 */ /* 0x000fe2000fffe0ff */
[----:B------:R-:W2:Y:S03]  /*3bb0*/  SYNCS.PHASECHK.TRANS64.TRYWAIT P0, [UR46+0xe0], R0 ;  /* 0x0000e000ff0075a7 */ /* 0x000ea6000800112e */
[----:B------:R-:W-:Y:S01]  /*3bc0*/  ULEA UR36, UR36, UR4, 0x14 ;  /* 0x0000000424247291 */ /* 0x000fe2000f8ea0ff */
[----:B-123--:R-:W-:Y:S11]  /*3bd0*/  @!P0 BRA `(.L_x_67) ;  /* 0x0000004400588947 */ /* 0x00eff60003800000 */
.L_x_149:
[----:B------:R-:W-:Y:S01]  /*3be0*/  IADD3 R10, PT, PT, R10, 0x1, RZ ;  /* 0x000000010a0a7810 */ /* 0x000fe20007ffe0ff */
[----:B------:R-:W-:Y:S06]  /*3bf0*/  BRA.U !UP4, `(.L_x_68) ;  /* 0x000000050c107547 */ /* 0x000fec000b800000 */
[----:B------:R-:W-:Y:S01]  /*3c00*/  UPLOP3.LUT UP2, UPT, UPT, UPT, UPT, 0x40, 0x4 ;  /* 0x000000000004789c */ /* 0x000fe20003f4e870 */
[----:B------:R-:W-:Y:S01]  /*3c10*/  UMOV UR38, UR64 ;  /* 0x0000004000267c82 */ /* 0x000fe20008000000 */
[----:B------:R-:W-:Y:S01]  /*3c20*/  UMOV UR37, UR47 ;  /* 0x0000002f00257c82 */ /* 0x000fe20008000000 */
[----:B------:R-:W-:-:S08]  /*3c30*/  UMOV UR5, UR39 ;  /* 0x0000002700057c82 */ /* 0x000fd00008000000 */
.L_x_71:
[----:B------:R-:W-:Y:S02]  /*3c40*/  UIADD3 UR38, UPT, UPT, UR38, 0x1, URZ ;  /* 0x0000000126267890 */ /* 0x000fe4000fffe0ff */
[----:B------:R-:W-:Y:S02]  /*3c50*/  ULEA UR7, UR5, UR41, 0x3 ;  /* 0x0000002905077291 */ /* 0x000fe4000f8e18ff */
[----:B------:R-:W-:Y:S01]  /*3c60*/  UISETP.NE.AND UP3, UPT, UR38, URZ, UPT ;  /* 0x000000ff2600728c */ /* 0x000fe2000bf65270 */
[----:B--23--:R-:W-:Y:S10]  /*3c70*/  @P2 BRA `(.L_x_69) ;  /* 0x00000000000c2947 */ /* 0x00cff40003800000 */
[----:B-1----:R-:W-:Y:S04]  /*3c80*/  SHF.L.U32 R2, R8, 0x1f, RZ ;  /* 0x0000001f08027819 */ /* 0x002fe800000006ff */
[----:B------:R-:W1:Y:S02]  /*3c90*/  SYNCS.PHASECHK.TRANS64.TRYWAIT P0, [UR7], R2 ;  /* 0x00000002ff0075a7 */ /* 0x000e640008001107 */
[----:B-1----:R-:W-:Y:S05]  /*3ca0*/  @!P0 BRA `(.L_x_70) ;  /* 0x00000044003c8947 */ /* 0x002fea0003800000 */
.L_x_69:
[----:B------:R-:W-:Y:S01]  /*3cb0*/  UISETP.NE.AND UP0, UPT, UR37, 0x1, UPT ;  /* 0x000000012500788c */ /* 0x000fe2000bf05270 */
[----:B------:R-:W-:Y:S01]  /*3cc0*/  PLOP3.LUT P2, PT, PT, PT, PT, 0x80, 0x8 ;  /* 0x000000000008781c */ /* 0x000fe20003f4f070 */
[----:B------:R-:W-:Y:S02]  /*3cd0*/  UIADD3 UR4, UPT, UPT, UR5, 0x1, URZ ;  /* 0x0000000105047890 */ /* 0x000fe4000fffe0ff */
[----:B------:R-:W-:Y:S02]  /*3ce0*/  UIADD3 UR40, UPT, UPT, UR7, 0x30, URZ ;  /* 0x0000003007287890 */ /* 0x000fe4000fffe0ff */
[----:B------:R-:W-:Y:S01]  /*3cf0*/  UISETP.NE.AND UP1, UPT, UR4, 0x6, UPT ;  /* 0x000000060400788c */ /* 0x000fe2000bf25270 */
[----:B------:R-:W-:Y:S01]  /*3d00*/  PLOP3.LUT P0, PT, PT, PT, UP0, 0x80, 0x8 ;  /* 0x000000000008781c */ /* 0x000fe20003f0f008 */
[----:B------:R-:W-:Y:S02]  /*3d10*/  UIADD3 UR37, UPT, UPT, UR37, -0x1, URZ ;  /* 0xffffffff25257890 */ /* 0x000fe4000fffe0ff */
[----:B------:R-:W-:Y:S02]  /*3d20*/  USEL UR6, URZ, 0x1, UP1 ;  /* 0x00000001ff067887 */ /* 0x000fe40008800000 */
[----:B------:R-:W-:Y:S01]  /*3d30*/  USEL UR39, UR4, URZ, UP1 ;  /* 0x000000ff04277287 */ /* 0x000fe20008800000 */
[----:B------:R-:W-:Y:S01]  /*3d40*/  UMOV UR7, 0x40004040 ;  /* 0x4000404000077882 */ /* 0x000fe20000000000 */
[----:B------:R-:W-:Y:S02]  /*3d50*/  UMOV UR35, 0x40004040 ;  /* 0x4000404000237882 */ /* 0x000fe40000000000 */
[----:B------:R-:W-:Y:S01]  /*3d60*/  @UP0 ULEA UR4, UR39, UR41, 0x3 ;  /* 0x0000002927040291 */ /* 0x000fe2000f8e18ff */
[----:B------:R-:W-:Y:S01]  /*3d70*/  LOP3.LUT R8, R8, UR6, RZ, 0x3c, !PT ;  /* 0x0000000608087c12 */ /* 0x000fe2000f8e3cff */
[----:B------:R-:W-:Y:S01]  /*3d80*/  ULEA UR6, UR5, UR44, 0xa ;  /* 0x0000002c05067291 */ /* 0x000fe2000f8e50ff */
[----:B------:R-:W-:Y:S02]  /*3d90*/  UMOV UR33, 0x40004040 ;  /* 0x4000404000217882 */ /* 0x000fe40000000000 */
[----:B-1----:R-:W-:Y:S01]  /*3da0*/  @P0 SHF.L.U32 R0, R8, 0x1f, RZ ;  /* 0x0000001f08000819 */ /* 0x002fe200000006ff */
[----:B------:R-:W-:Y:S02]  /*3db0*/  UIADD3 UR34, UPT, UPT, UR6, 0x2, URZ ;  /* 0x0000000206227890 */ /* 0x000fe4000fffe0ff */
[----:B------:R-:W-:Y:S01]  /*3dc0*/  UIADD3 UR30, UPT, UPT, UR6, 0x4, URZ ;  /* 0x00000004061e7890 */ /* 0x000fe2000fffe0ff */
[----:B------:R2:W3:Y:S01]  /*3dd0*/  @P0 SYNCS.PHASECHK.TRANS64.TRYWAIT P2, [UR4], R0 ;  /* 0x00000000ff0005a7 */ /* 0x0004e20008041104 */
[----:B------:R-:W-:Y:S02]  /*3de0*/  ULEA UR4, UR5, UR43, 0xa ;  /* 0x0000002b05047291 */ /* 0x000fe4000f8e50ff */
[----:B------:R-:W-:Y:S02]  /*3df0*/  UIADD3 UR26, UPT, UPT, UR6, 0x6, URZ ;  /* 0x00000006061a7890 */ /* 0x000fe4000fffe0ff */
        /* <DEDUP_REMOVED lines=10> */
[----:B------:R-:W-:Y:S01]  /*3ea0*/  UIADD3 UR8, UPT, UPT, UR4, 0x206, URZ ;  /* 0x0000020604087890 */ /* 0x000fe2000fffe0ff */
[----:B------:R-:W-:Y:S01]  /*3eb0*/  UMOV UR5, 0x40004040 ;  /* 0x4000404000057882 */ /* 0x000fe20000000000 */
[----:B------:R-:W-:Y:S01]  /*3ec0*/  UMOV UR31, 0x40004040 ;  /* 0x40004040001f7882 */ /* 0x000fe20000000000 */
[----:B------:R1:W-:Y:S01]  /*3ed0*/  UTCHMMA gdesc[UR4], gdesc[UR6], tmem[UR36], tmem[UR62], idesc[UR63], UP2 ;  /* 0x00ff3e06040075ea */ /* 0x0003e20009000024 */
[----:B------:R-:W-:Y:S01]  /*3ee0*/  UPLOP3.LUT UP2, UPT, UPT, UPT, UPT, 0x80, 0x8 ;  /* 0x000000000008789c */ /* 0x000fe20003f4f070 */
[----:B------:R2:W-:Y:S01]  /*3ef0*/  UTCHMMA gdesc[UR32], gdesc[UR34], tmem[UR36], tmem[UR60], idesc[UR61], UPT ;  /* 0x00ff3c22200075ea */ /* 0x0005e2000b800024 */
[----:B------:R-:W-:Y:S01]  /*3f00*/  UMOV UR29, 0x40004040 ;  /* 0x40004040001d7882 */ /* 0x000fe20000000000 */
[----:B------:R-:W-:Y:S01]  /*3f10*/  UMOV UR27, 0x40004040 ;  /* 0x40004040001b7882 */ /* 0x000fe20000000000 */
        /* <DEDUP_REMOVED lines=12> */
[----:B------:R-:W-:Y:S01]  /*3fe0*/  UMOV UR9, 0x40004040 ;  /* 0x4000404000097882 */ /* 0x000fe20000000000 */
[----:B------:R2:W-:Y:S01]  /*3ff0*/  UTCHMMA gdesc[UR12], gdesc[UR14], tmem[UR36], tmem[UR50], idesc[UR51], UPT ;  /* 0x00ff320e0c0075ea */ /* 0x0005e2000b800024 */
[----:B------:R2:W-:Y:S01]  /*4000*/  UTCHMMA gdesc[UR8], gdesc[UR10], tmem[UR36], tmem[UR48], idesc[UR49], UPT ;  /* 0x00ff300a080075ea */ /* 0x0005e2000b800024 */
[----:B------:R2:W-:Y:S01]  /*4010*/  UTCBAR.MULTICAST [UR40], URZ, UR42 ;  /* 0x000000ff280073e9 */ /* 0x0005e2000800082a */
[----:B-1----:R-:W-:Y:S01]  /*4020*/  UMOV UR5, UR39 ;  /* 0x0000002700057c82 */ /* 0x002fe20008000000 */
[----:B------:R-:W-:Y:S05]  /*4030*/  BRA.U UP3, `(.L_x_71) ;  /* 0xfffffffd03007547 */ /* 0x000fea000b83ffff */
.L_x_68:
[----:B------:R-:W-:Y:S01]  /*4040*/  UIADD3 UR4, UPT, UPT, UR45, 0x1, URZ ;  /* 0x000000012d047890 */ /* 0x000fe2000fffe0ff */
[C---:B------:R-:W-:Y:S01]  /*4050*/  ISETP.NE.AND P0, PT, R10.reuse, 0x2, PT ;  /* 0x000000020a00780c */ /* 0x040fe20003f05270 */
[----:B------:R-:W-:Y:S02]  /*4060*/  UIADD3 UR5, UPT, UPT, UR46, 0xc0, URZ ;  /* 0x000000c02e057890 */ /* 0x000fe4000fffe0ff */
[----:B------:R-:W-:Y:S01]  /*4070*/  UISETP.NE.AND UP0, UPT, UR4, 0x4, UPT ;  /* 0x000000040400788c */ /* 0x000fe2000bf05270 */
[----:B-12---:R-:W-:Y:S02]  /*4080*/  SEL R0, RZ, 0x1, P0 ;  /* 0x00000001ff007807 */ /* 0x006fe40000000000 */
[----:B------:R-:W-:Y:S01]  /*4090*/  SEL R10, R10, RZ, P0 ;  /* 0x000000ff0a0a7207 */ /* 0x000fe20000000000 */
[----:B------:R-:W-:Y:S01]  /*40a0*/  USEL UR6, URZ, 0x1, UP0 ;  /* 0x00000001ff067887 */ /* 0x000fe20008000000 */
[----:B------:R-:W-:Y:S01]  /*40b0*/  LOP3.LUT R9, R9, R0, RZ, 0x3c, !PT ;  /* 0x0000000009097212 */ /* 0x000fe200078e3cff */
[----:B------:R-:W-:Y:S01]  /*40c0*/  USEL UR45, UR4, URZ, UP0 ;  /* 0x000000ff042d7287 */ /* 0x000fe20008000000 */
[----:B------:R1:W-:Y:S03]  /*40d0*/  UTCBAR [UR5], URZ ;  /* 0x000000ff050073e9 */ /* 0x0003e600080000ff */
[----:B------:R-:W-:Y:S01]  /*40e0*/  LOP3.LUT R11, R11, UR6, RZ, 0x3c, !PT ;  /* 0x000000060b0b7c12 */ /* 0x000fe2000f8e3cff */
[----:B------:R-:W-:Y:S07]  /*40f0*/  @P1 BRA `(.L_x_72) ;  /* 0xfffffff800381947 */ /* 0x000fee000383ffff */
[----:B------:R-:W2:Y:S01]  /*4100*/  S2UR UR8, SR_CgaCtaId ;  /* 0x00000000000879c3 */ /* 0x000ea20000008800 */
[----:B------:R-:W-:Y:S01]  /*4110*/  ELECT P0, URZ, PT ;  /* 0x0000000000ff782f */ /* 0x000fe20003800000 */
[----:B------:R-:W-:Y:S01]  /*4120*/  IMAD.MOV.U32 R0, RZ, RZ, 0x1 ;  /* 0x00000001ff007424 */ /* 0x000fe200078e00ff */
[----:B------:R-:W-:Y:S01]  /*4130*/  UIADD3 UR41, UPT, UPT, UR41, 0xe0, URZ ;  /* 0x000000e029297890 */ /* 0x000fe2000fffe0ff */
[----:B------:R-:W-:Y:S01]  /*4140*/  SHF.L.U32 R2, R11, 0x1f, RZ ;  /* 0x0000001f0b027819 */ /* 0x000fe200000006ff */
[----:B------:R-:W-:-:S03]  /*4150*/  UMOV UR4, 0x40 ;  /* 0x0000004000047882 */ /* 0x000fc60000000000 */
[----:B------:R-:W-:Y:S01]  /*4160*/  UVIRTCOUNT.DEALLOC.SMPOOL 0x80 ;  /* 0x000000800000784c */ /* 0x000fe20000000000 */
[----:B--2---:R-:W-:Y:S02]  /*4170*/  ULEA UR8, UR8, UR4, 0x18 ;  /* 0x0000000408087291 */ /* 0x004fe4000f8ec0ff */
[----:B------:R-:W-:-:S07]  /*4180*/  ULEA UR4, UR45, UR41, 0x3 ;  /* 0x000000292d047291 */ /* 0x000fce000f8e18ff */
[----:B------:R2:W-:Y:S02]  /*4190*/  @P0 STS.U8 [UR8+0x1c], R0 ;  /* 0x00001c00ff000988 */ /* 0x0005e40008000008 */
[----:B------:R-:W4:Y:S02]  /*41a0*/  SYNCS.PHASECHK.TRANS64.TRYWAIT P0, [UR4], R2 ;  /* 0x00000002ff0075a7 */ /* 0x000f240008001104 */
[----:B--2-4-:R-:W-:Y:S05]  /*41b0*/  @!P0 BRA `(.L_x_73) ;  /* 0x0000004000108947 */ /* 0x014fea0003800000 */
.L_x_152:
[----:B------:R-:W-:-:S04]  /*41c0*/  UIADD3 UR4, UPT, UPT, UR45, 0x1, URZ ;  /* 0x000000012d047890 */ /* 0x000fc8000fffe0ff */
[----:B------:R-:W-:-:S04]  /*41d0*/  UISETP.NE.AND UP0, UPT, UR4, 0x4, UPT ;  /* 0x000000040400788c */ /* 0x000fc8000bf05270 */
[----:B------:R-:W-:Y:S02]  /*41e0*/  USEL UR6, URZ, 0x1, UP0 ;  /* 0x00000001ff067887 */ /* 0x000fe40008000000 */
[----:B------:R-:W-:-:S04]  /*41f0*/  USEL UR4, UR4, URZ, UP0 ;  /* 0x000000ff04047287 */ /* 0x000fc80008000000 */
[----:B-1----:R-:W-:Y:S01]  /*4200*/  ULEA UR5, UR4, UR41, 0x3 ;  /* 0x0000002904057291 */ /* 0x002fe2000f8e18ff */
[----:B--2---:R-:W-:-:S04]  /*4210*/  LOP3.LUT R2, R11, UR6, RZ, 0x3c, !PT ;  /* 0x000000060b027c12 */ /* 0x004fc8000f8e3cff */
[----:B------:R-:W-:-:S04]  /*4220*/  SHF.L.U32 R3, R2, 0x1f, RZ ;  /* 0x0000001f02037819 */ /* 0x000fc800000006ff */
[----:B------:R-:W1:Y:S02]  /*4230*/  SYNCS.PHASECHK.TRANS64.TRYWAIT P0, [UR5], R3 ;  /* 0x00000003ff0075a7 */ /* 0x000e640008001105 */
[----:B-1----:R-:W-:Y:S05]  /*4240*/  @!P0 BRA `(.L_x_74) ;  /* 0x0000004000048947 */ /* 0x002fea0003800000 */
.L_x_154:
        /* <DEDUP_REMOVED lines=9> */
.L_x_156:
[----:B------:R-:W-:-:S04]  /*42e0*/  UIADD3 UR4, UPT, UPT, UR4, 0x1, URZ ;  /* 0x0000000104047890 */ /* 0x000fc8000fffe0ff */
[----:B------:R-:W-:-:S04]  /*42f0*/  UISETP.NE.AND UP0, UPT, UR4, 0x4, UPT ;  /* 0x000000040400788c */ /* 0x000fc8000bf05270 */
[----:B------:R-:W-:Y:S02]  /*4300*/  USEL UR5, URZ, 0x1, UP0 ;  /* 0x00000001ff057887 */ /* 0x000fe40008000000 */
[----:B------:R-:W-:-:S04]  /*4310*/  USEL UR4, UR4, URZ, UP0 ;  /* 0x000000ff04047287 */ /* 0x000fc80008000000 */
[----:B------:R-:W-:Y:S01]  /*4320*/  ULEA UR4, UR4, UR41, 0x3 ;  /* 0x0000002904047291 */ /* 0x000fe2000f8e18ff */
[----:B------:R-:W-:-:S04]  /*4330*/  LOP3.LUT R2, R2, UR5, RZ, 0x3c, !PT ;  /* 0x0000000502027c12 */ /* 0x000fc8000f8e3cff */
[----:B------:R-:W-:-:S04]  /*4340*/  SHF.L.U32 R2, R2, 0x1f, RZ ;  /* 0x0000001f02027819 */ /* 0x000fc800000006ff */
[----:B------:R-:W2:Y:S02]  /*4350*/  SYNCS.PHASECHK.TRANS64.TRYWAIT P0, [UR4], R2 ;  /* 0x00000002ff0075a7 */ /* 0x000ea40008001104 */
[----:B--2---:R-:W-:Y:S05]  /*4360*/  @!P0 BRA `(.L_x_76) ;  /* 0x0000003c00ec8947 */ /* 0x004fea0003800000 */
.L_x_158:
[----:B------:R-:W-:Y:S01]  /*4370*/  NOP ;  /* 0x0000000000007918 */ /* 0x000fe20000000000 */
[----:B-1----:R-:W1:Y:S01]  /*4380*/  LDS R0, [UR8+0x14] ;  /* 0x00001408ff007984 */ /* 0x002e620008000800 */
[----:B------:R-:W-:Y:S01]  /*4390*/  ULOP3.LUT UR4, UR65, 0xffff, URZ, 0xc0, !UPT ;  /* 0x0000ffff41047892 */ /* 0x000fe2000f8ec0ff */
[----:B------:R-:W-:Y:S01]  /*43a0*/  UMOV UR5, 0xffff ;  /* 0x0000ffff00057882 */ /* 0x000fe20000000000 */
[----:B------:R-:W-:Y:S02]  /*43b0*/  UMOV UR6, 0x1 ;  /* 0x0000000100067882 */ /* 0x000fe40000000000 */
[----:B------:R-:W-:-:S04]  /*43c0*/  USHF.R.U32.HI UR4, URZ, 0x5, UR4 ;  /* 0x00000005ff047899 */ /* 0x000fc80008011604 */
[----:B------:R-:W-:Y:S02]  /*43d0*/  USHF.L.U32 UR5, UR5, UR4, URZ ;  /* 0x0000000405057299 */ /* 0x000fe400080006ff */
[----:B------:R-:W-:-:S04]  /*43e0*/  USHF.L.U32 UR4, UR6, UR4, URZ ;  /* 0x0000000406047299 */ /* 0x000fc800080006ff */
[----:B-1----:R-:W-:-:S04]  /*43f0*/  LOP3.LUT R0, R0, UR5, RZ, 0xc0, !PT ;  /* 0x0000000500007c12 */ /* 0x002fc8000f8ec0ff */
[----:B------:R-:W-:-:S13]  /*4400*/  ISETP.NE.AND P0, PT, R0, UR5, PT ;  /* 0x0000000500007c0c */ /* 0x000fda000bf05270 */
[----:B------:R-:W-:Y:S05]  /*4410*/  @P0 BRA `(.L_x_77) ;  /* 0x0000000000580947 */ /* 0x000fea0003800000 */
[----:B------:R-:W1:Y:S02]  /*4420*/  LDS R0, [UR8+0x18] ;  /* 0x00001808ff007984 */ /* 0x000e640008000800 */
[----:B-1----:R-:W-:-:S04]  /*4430*/  LOP3.LUT R0, R0, UR4, RZ, 0xc0, !PT ;  /* 0x0000000400007c12 */ /* 0x002fc8000f8ec0ff */
[----:B------:R-:W-:-:S13]  /*4440*/  ISETP.NE.AND P0, PT, R0, UR4, PT ;  /* 0x0000000400007c0c */ /* 0x000fda000bf05270 */
[----:B------:R-:W-:Y:S05]  /*4450*/  @P0 BRA `(.L_x_78) ;  /* 0x00000000003c0947 */ /* 0x000fea0003800000 */
[----:B------:R-:W1:Y:S01]  /*4460*/  S2R R2, SR_LANEID ;  /* 0x0000000000027919 */ /* 0x000e620000000000 */
[----:B------:R-:W-:-:S06]  /*4470*/  ULOP3.LUT UR5, URZ, UR5, URZ, 0x33, !UPT ;  /* 0x00000005ff057292 */ /* 0x000fcc000f8e33ff */
[----:B------:R-:W-:-:S04]  /*4480*/  IMAD.U32 R0, RZ, RZ, UR5 ;  /* 0x00000005ff007e24 */ /* 0x000fc8000f8e00ff */
[----:B------:R2:W4:Y:S02]  /*4490*/  REDUX UR7, R0 ;  /* 0x00000000000773c4 */ /* 0x0005240000000000 */
[----:B------:R1:W-:Y:S01]  /*44a0*/  UTCATOMSWS.AND URZ, UR5 ;  /* 0x0000000500ff79e3 */ /* 0x0003e20008000000 */
[----:B--2---:R-:W-:Y:S01]  /*44b0*/  LOP3.LUT R0, RZ, UR4, RZ, 0x33, !PT ;  /* 0x00000004ff007c12 */ /* 0x004fe2000f8e33ff */
[----:B------:R-:W-:Y:S02]  /*44c0*/  VOTEU.ANY UR4, UPT, PT ;  /* 0x0000000000047886 */ /* 0x000fe400038e0100 */
[----:B------:R-:W-:Y:S02]  /*44d0*/  UFLO.U32 UR4, UR4 ;  /* 0x00000004000472bd */ /* 0x000fe400080e0000 */
[----:B------:R-:W2:Y:S04]  /*44e0*/  REDUX UR6, R0 ;  /* 0x00000000000673c4 */ /* 0x000ea80000000000 */
[----:B-1----:R-:W-:-:S02]  /*44f0*/  ISETP.EQ.U32.AND P0, PT, R2, UR4, PT ;  /* 0x0000000402007c0c */ /* 0x002fc4000bf02070 */
[----:B----4-:R-:W-:-:S11]  /*4500*/  MOV R2, UR7 ;  /* 0x0000000700027c02 */ /* 0x010fd60008000f00 */
[----:B------:R1:W-:Y:S01]  /*4510*/  @P0 ATOMS.AND RZ, [UR8+0x14], R2 ;  /* 0x00001402ffff098c */ /* 0x0003e2000a800008 */
[----:B--2---:R-:W-:-:S05]  /*4520*/  IMAD.U32 R0, RZ, RZ, UR6 ;  /* 0x00000006ff007e24 */ /* 0x004fca000f8e00ff */
[----:B------:R1:W-:Y:S01]  /*4530*/  @P0 ATOMS.AND RZ, [UR8+0x18], R0 ;  /* 0x00001800ffff098c */ /* 0x0003e2000a800008 */
[----:B------:R-:W-:Y:S05]  /*4540*/  BRA `(.L_x_79) ;  /* 0x0000000000147947 */ /* 0x000fea0003800000 */
.L_x_78:
[----:B------:R-:W-:Y:S02]  /*4550*/  MOV R2, 0x4570 ;  /* 0x0000457000027802 */ /* 0x000fe40000000f00 */
[----:B---3-5:R-:W-:Y:S05]  /*4560*/  CALL.REL.NOINC `($__internal_0_$__cuda_sm10x_tcgen05_guardrail_trap_col_being_dealloced_not_returned_by_alloc) ;  /* 0x0000004000607944 */ /* 0x028fea0003c00000 */
[----:B------:R-:W-:Y:S05]  /*4570*/  BRA `(.L_x_79) ;  /* 0x0000000000087947 */ /* 0x000fea0003800000 */
.L_x_77:
[----:B------:R-:W-:Y:S02]  /*4580*/  MOV R2, 0x45a0 ;  /* 0x000045a000027802 */ /* 0x000fe40000000f00 */
[----:B---3-5:R-:W-:Y:S05]  /*4590*/  CALL.REL.NOINC `($__internal_2_$__cuda_sm10x_tcgen05_guardrail_trap_unallocated_columns_being_dealloced) ;  /* 0x00000040006c7944 */ /* 0x028fea0003c00000 */
.L_x_79:
[----:B------:R-:W-:Y:S01]  /*45a0*/  NOP ;  /* 0x0000000000007918 */ /* 0x000fe20000000000 */
[----:B------:R-:W-:Y:S05]  /*45b0*/  EXIT ;  /* 0x000000000000794d */ /* 0x000fea0003800000 */
.L_x_61:
[----:B------:R-:W-:-:S09]  /*45c0*/  UISETP.NE.OR UP0, UPT, UR22, 0x3, !UP5 ;  /* 0x000000031600788c */ /* 0x000fd2000ef05670 */
[----:B------:R-:W-:Y:S05]  /*45d0*/  BRA.U UP0, `(.L_x_80) ;  /* 0x0000000d00f07547 */ /* 0x000fea000b800000 */
[----:B------:R-:W2:Y:S01]  /*45e0*/  LDCU UR33, c[0x0][0x370] ;  /* 0x00006e00ff2177ac */ /* 0x000ea20008000800 */
[----:B------:R-:W3:Y:S01]  /*45f0*/  LDC.64 R16, c[0x0][0x348] ;  /* 0x0000d200ff107b82 */ /* 0x000ee20000000a00 */
[----:B------:R-:W-:Y:S02]  /*4600*/  HFMA2 R13, -RZ, RZ, 0, 0 ;  /* 0x00000000ff0d7431 */ /* 0x000fe400000001ff */
[----:B------:R-:W-:Y:S01]  /*4610*/  IMAD.MOV.U32 R15, RZ, RZ, 0x1 ;  /* 0x00000001ff0f7424 */ /* 0x000fe200078e00ff */
[----:B------:R-:W2:Y:S01]  /*4620*/  LDCU.128 UR28, c[0x0][0xb10] ;  /* 0x00016200ff1c77ac */ /* 0x000ea20008000c00 */
[----:B------:R-:W-:Y:S01]  /*4630*/  IMAD.MOV.U32 R14, RZ, RZ, RZ ;  /* 0x000000ffff0e7224 */ /* 0x000fe200078e00ff */
[----:B------:R-:W-:Y:S01]  /*4640*/  MOV R7, 0x1000 ;  /* 0x0000100000077802 */ /* 0x000fe20000000f00 */
[----:B------:R-:W4:Y:S01]  /*4650*/  LDCU UR32, c[0x0][0x374] ;  /* 0x00006e80ff2077ac */ /* 0x000f220008000800 */
[----:B------:R-:W1:Y:S01]  /*4660*/  LDC.64 R2, c[0x0][0x888] ;  /* 0x00022200ff027b82 */ /* 0x000e620000000a00 */
[----:B------:R-:W4:Y:S01]  /*4670*/  LDCU UR15, c[0x0][0xb0c] ;  /* 0x00016180ff0f77ac */ /* 0x000f220008000800 */
[----:B------:R-:W4:Y:S06]  /*4680*/  LDCU UR38, c[0x0][0xb20] ;  /* 0x00016400ff2677ac */ /* 0x000f2c0008000800 */
[----:B------:R-:W1:Y:S01]  /*4690*/  LDC.64 R4, c[0x0][0x890] ;  /* 0x00022400ff047b82 */ /* 0x000e620000000a00 */
[----:B------:R-:W3:Y:S01]  /*46a0*/  LDCU UR4, c[0x0][0xb30] ;  /* 0x00016600ff0477ac */ /* 0x000ee20008000800 */
[----:B--2---:R-:W-:-:S02]  /*46b0*/  UIMAD.WIDE.U32 UR6, UR33, UR28, URZ ;  /* 0x0000001c210672a5 */ /* 0x004fc4000f8e00ff */
[----:B----4-:R-:W-:Y:S01]  /*46c0*/  UIMAD.WIDE.U32 UR8, UR32, UR31, URZ ;  /* 0x0000001f200872a5 */ /* 0x010fe2000f8e00ff */
[----:B------:R-:W-:Y:S01]  /*46d0*/  UMOV UR24, 0x400 ;  /* 0x0000040000187882 */ /* 0x000fe20000000000 */
[----:B------:R-:W-:-:S03]  /*46e0*/  UPLOP3.LUT UP3, UPT, UPT, UPT, UPT, 0x40, 0x4 ;  /* 0x000000000004789c */ /* 0x000fc60003f6e870 */
[----:B------:R-:W-:Y:S01]  /*46f0*/  UMOV UR6, UR7 ;  /* 0x0000000700067c82 */ /* 0x000fe20008000000 */
[----:B------:R-:W-:Y:S01]  /*4700*/  UISETP.GE.AND UP0, UPT, UR42, 0x1, UPT ;  /* 0x000000012a00788c */ /* 0x000fe2000bf06270 */
[----:B------:R-:W-:Y:S01]  /*4710*/  UMOV UR34, UR9 ;  /* 0x0000000900227c82 */ /* 0x000fe20008000000 */
[----:B------:R-:W-:Y:S01]  /*4720*/  UISETP.NE.AND UP4, UPT, UR42, 0x1, UPT ;  /* 0x000000012a00788c */ /* 0x000fe2000bf85270 */
[----:B------:R-:W2:Y:S01]  /*4730*/  LDCU.64 UR16, c[0x0][0xb28] ;  /* 0x00016500ff1077ac */ /* 0x000ea20008000a00 */
[----:B------:R-:W-:Y:S02]  /*4740*/  ULEA UR24, UR54, UR24, 0x18 ;  /* 0x0000001836187291 */ /* 0x000fe4000f8ec0ff */
[----:B------:R-:W-:Y:S02]  /*4750*/  UISETP.NE.AND UP6, UPT, UR15, 0x1, UPT ;  /* 0x000000010f00788c */ /* 0x000fe4000bfc5270 */
[----:B------:R-:W-:Y:S02]  /*4760*/  UISETP.NE.AND UP5, UPT, UR30, 0x1, UPT ;  /* 0x000000011e00788c */ /* 0x000fe4000bfa5270 */
[----:B------:R-:W-:-:S02]  /*4770*/  USHF.R.U32.HI UR35, URZ, UR29, UR6 ;  /* 0x0000001dff237299 */ /* 0x000fc40008011606 */
[----:B------:R-:W-:Y:S02]  /*4780*/  USHF.R.U32.HI UR34, URZ, UR38, UR34 ;  /* 0x00000026ff227299 */ /* 0x000fe40008011622 */
[----:B---3--:R-:W-:Y:S01]  /*4790*/  UISETP.NE.AND UP2, UPT, UR4, 0x1, UPT ;  /* 0x000000010400788c */ /* 0x008fe2000bf45270 */
[----:B------:R-:W-:-:S10]  /*47a0*/  UMOV UR12, URZ ;  /* 0x000000ff000c7c82 */ /* 0x000fd40008000000 */
.L_x_89:
[C---:B------:R-:W-:Y:S02]  /*47b0*/  LEA R12, R14.reuse, UR24, 0x3 ;  /* 0x000000180e0c7c11 */ /* 0x040fe4000f8e18ff */
[----:B------:R-:W-:Y:S02]  /*47c0*/  SHF.L.U32 R0, R13, 0x1f, RZ ;  /* 0x0000001f0d007819 */ /* 0x000fe400000006ff */
[----:B------:R-:W-:Y:S02]  /*47d0*/  LEA R8, R14, UR24, 0x4 ;  /* 0x000000180e087c11 */ /* 0x000fe4000f8e20ff */
[----:B---3--:R-:W3:Y:S02]  /*47e0*/  SYNCS.PHASECHK.TRANS64.TRYWAIT P0, [R12+URZ+0xa0], R0 ;  /* 0x0000a0000c0075a7 */ /* 0x008ee400080011ff */
[----:B---3--:R-:W-:Y:S05]  /*47f0*/  @!P0 BRA `(.L_x_81) ;  /* 0x0000003800e08947 */ /* 0x008fea0003800000 */
.L_x_159:
        /* <DEDUP_REMOVED lines=8> */
[----:B----4-:R-:W-:Y:S11]  /*4880*/  LOP3.LUT P0, RZ, R10, 0x1, RZ, 0xc0, !PT ;  /* 0x000000010aff7812 */ /* 0x010ff6000780c0ff */
[----:B------:R-:W-:Y:S02]  /*4890*/  @!UPT UIADD3 URZ, UPT, UPT, URZ, URZ, URZ ;  /* 0x000000fffffff290 */ /* 0x000fe4000fffe0ff */
[----:B-1----:R-:W-:Y:S01]  /*48a0*/  VOTEU.ANY UP1, P0 ;  /* 0x0000000000ff7886 */ /* 0x002fe20000020100 */
[----:B------:R-:W-:Y:S11]  /*48b0*/  PLOP3.LUT P0, PT, PT, PT, UP1, 0x80, 0x8 ;  /* 0x000000000008781c */ /* 0x000ff60003f0f018 */
[----:B------:R-:W-:Y:S02]  /*48c0*/  @!UPT UIADD3 URZ, UPT, UPT, URZ, URZ, URZ ;  /* 0x000000fffffff290 */ /* 0x000fe4000fffe0ff */
[----:B---3--:R-:W-:Y:S02]  /*48d0*/  @P0 SHF.R.U32.HI R0, RZ, 0x10, R9 ;  /* 0x00000010ff000819 */ /* 0x008fe40000011609 */
[----:B------:R-:W-:Y:S02]  /*48e0*/  @P0 MOV R6, R8 ;  /* 0x0000000800060202 */ /* 0x000fe40000000f00 */
[----:B------:R-:W-:Y:S01]  /*48f0*/  @P0 R2UR UR4, R0 ;  /* 0x00000000000402ca */ /* 0x000fe200000e0000 */
[----:B------:R-:W-:Y:S01]  /*4900*/  VIADD R0, R12, 0xb0 ;  /* 0x000000b00c007836 */ /* 0x000fe20000000000 */
[----:B------:R-:W-:Y:S02]  /*4910*/  @P0 LOP3.LUT R8, R9, 0xffff, RZ, 0xc0, !PT ;  /* 0x0000ffff09080812 */ /* 0x000fe400078ec0ff */
[----:B------:R-:W-:Y:S02]  /*4920*/  @P0 R2UR UR6, R6 ;  /* 0x00000000060602ca */ /* 0x000fe400000e0000 */
[----:B------:R-:W-:Y:S02]  /*4930*/  PRMT R0, RZ, 0x654, R0 ;  /* 0x00000654ff007816 */ /* 0x000fe40000000000 */
[----:B------:R-:W-:Y:S02]  /*4940*/  @P0 R2UR UR5, R8 ;  /* 0x00000000080502ca */ /* 0x000fe400000e0000 */
[----:B------:R1:W-:Y:S03]  /*4950*/  SYNCS.ARRIVE.TRANS64.RED.A1T0 RZ, [R0+URZ], RZ ;  /* 0x000000ff00ff79a7 */ /* 0x0003e600081004ff */
[----:B------:R-:W-:Y:S04]  /*4960*/  @UP1 UMOV UR27, UR4 ;  /* 0x00000004001b1c82 */ /* 0x000fe80008000000 */
[----:B------:R-:W-:Y:S04]  /*4970*/  @UP1 UMOV UR14, UR6 ;  /* 0x00000006000e1c82 */ /* 0x000fe80008000000 */
[----:B------:R-:W-:Y:S01]  /*4980*/  @UP1 UMOV UR13, UR5 ;  /* 0x00000005000d1c82 */ /* 0x000fe20008000000 */
[----:B------:R-:W-:Y:S05]  /*4990*/  BRA.U !UP0, `(.L_x_82) ;  /* 0x0000000108a47547 */ /* 0x000fea000b800000 */
[----:B------:R-:W-:Y:S02]  /*49a0*/  UIMAD.WIDE.U32 UR8, UR13, UR31, URZ ;  /* 0x0000001f0d0872a5 */ /* 0x000fe4000f8e00ff */
[----:B------:R-:W-:Y:S02]  /*49b0*/  UIMAD.WIDE.U32 UR10, UR14, UR28, URZ ;  /* 0x0000001c0e0a72a5 */ /* 0x000fe4000f8e00ff */
[----:B------:R-:W-:Y:S02]  /*49c0*/  USEL UR4, UR32, UR34, !UP5 ;  /* 0x0000002220047287 */ /* 0x000fe4000e800000 */
[----:B------:R-:W-:Y:S02]  /*49d0*/  USEL UR7, UR33, UR35, !UP6 ;  /* 0x0000002321077287 */ /* 0x000fe4000f000000 */
[----:B--2---:R-:W-:Y:S02]  /*49e0*/  UIMAD.WIDE.U32 UR18, UR4, UR16, URZ ;  /* 0x00000010041272a5 */ /* 0x004fe4000f8e00ff */
[----:B------:R-:W-:Y:S01]  /*49f0*/  UIMAD.WIDE.U32 UR20, UR7, UR16, URZ ;  /* 0x00000010071472a5 */ /* 0x000fe2000f8e00ff */
[----:B------:R-:W-:Y:S02]  /*4a00*/  UMOV UR5, UR9 ;  /* 0x0000000900057c82 */ /* 0x000fe40008000000 */
[----:B------:R-:W-:Y:S03]  /*4a10*/  USHF.R.U32.HI UR6, URZ, UR38, UR5 ;  /* 0x00000026ff067299 */ /* 0x000fe60008011605 */
[----:B------:R-:W-:Y:S01]  /*4a20*/  UMOV UR5, UR11 ;  /* 0x0000000b00057c82 */ /* 0x000fe20008000000 */
[----:B------:R-:W-:Y:S02]  /*4a30*/  USEL UR6, UR13, UR6, !UP5 ;  /* 0x000000060d067287 */ /* 0x000fe4000e800000 */
[----:B------:R-:W-:Y:S02]  /*4a40*/  USHF.R.U32.HI UR8, URZ, UR29, UR5 ;  /* 0x0000001dff087299 */ /* 0x000fe40008011605 */
[----:B------:R-:W-:Y:S01]  /*4a50*/  UIMAD.WIDE.U32 UR10, UR6, UR16, URZ ;  /* 0x00000010060a72a5 */ /* 0x000fe2000f8e00ff */
[----:B------:R-:W-:Y:S02]  /*4a60*/  UMOV UR5, UR19 ;  /* 0x0000001300057c82 */ /* 0x000fe40008000000 */
[----:B------:R-:W-:Y:S03]  /*4a70*/  @UP4 USHF.R.U32.HI UR4, URZ, UR17, UR5 ;  /* 0x00000011ff044299 */ /* 0x000fe60008011605 */
[----:B------:R-:W-:Y:S01]  /*4a80*/  UMOV UR5, UR21 ;  /* 0x0000001500057c82 */ /* 0x000fe20008000000 */
[----:B------:R-:W-:Y:S02]  /*4a90*/  UIMAD UR4, UR42, UR4, URZ ;  /* 0x000000042a0472a4 */ /* 0x000fe4000f8e02ff */
[----:B------:R-:W-:Y:S02]  /*4aa0*/  @UP4 USHF.R.U32.HI UR7, URZ, UR17, UR5 ;  /* 0x00000011ff074299 */ /* 0x000fe40008011605 */
[----:B------:R-:W-:Y:S02]  /*4ab0*/  USEL UR5, UR14, UR8, !UP6 ;  /* 0x000000080e057287 */ /* 0x000fe4000f000000 */
[----:B------:R-:W-:Y:S02]  /*4ac0*/  UIMAD UR8, UR42, UR7, URZ ;  /* 0x000000072a0872a4 */ /* 0x000fe4000f8e02ff */
[----:B------:R-:W-:Y:S03]  /*4ad0*/  UISETP.GE.AND UP0, UPT, UR6, UR4, UPT ;  /* 0x000000040600728c */ /* 0x000fe6000bf06270 */
[----:B------:R-:W-:Y:S01]  /*4ae0*/  UMOV UR4, UR11 ;  /* 0x0000000b00047c82 */ /* 0x000fe20008000000 */
[----:B------:R-:W-:Y:S02]  /*4af0*/  UISETP.GE.OR UP0, UPT, UR5, UR8, UP0 ;  /* 0x000000080500728c */ /* 0x000fe40008706670 */
[----:B------:R-:W-:Y:S02]  /*4b00*/  USHF.R.U32.HI UR4, URZ, UR17, UR4 ;  /* 0x00000011ff047299 */ /* 0x000fe40008011604 */
[----:B------:R-:W-:Y:S02]  /*4b10*/  UIMAD.WIDE.U32 UR8, UR5, UR16, URZ ;  /* 0x00000010050872a5 */ /* 0x000fe4000f8e00ff */
[----:B------:R-:W-:Y:S04]  /*4b20*/  USEL UR10, UR6, UR4, !UP4 ;  /* 0x00000004060a7287 */ /* 0x000fe8000e000000 */
[----:B------:R-:W-:Y:S01]  /*4b30*/  UIADD3 UR11, UPT, UPT, -UR10, URZ, URZ ;  /* 0x000000ff0a0b7290 */ /* 0x000fe2000fffe1ff */
[----:B------:R-:W-:Y:S02]  /*4b40*/  @!UP0 UMOV UR4, UR9 ;  /* 0x0000000900048c82 */ /* 0x000fe40008000000 */
[----:B------:R-:W-:Y:S02]  /*4b50*/  @!UP0 USHF.R.U32.HI UR4, URZ, UR17, UR4 ;  /* 0x00000011ff048299 */ /* 0x000fe40008011604 */
[----:B------:R-:W-:Y:S02]  /*4b60*/  UIMAD UR8, UR42, UR11, UR6 ;  /* 0x0000000b2a0872a4 */ /* 0x000fe4000f8e0206 */
[----:B------:R-:W-:Y:S04]  /*4b70*/  @!UP0 USEL UR4, UR5, UR4, !UP4 ;  /* 0x0000000405048287 */ /* 0x000fe8000e000000 */
[----:B------:R-:W-:Y:S02]  /*4b80*/  @!UP0 UIMAD UR8, UR7, UR8, UR4 ;  /* 0x00000008070882a4 */ /* 0x000fe4000f8e0204 */
[----:B------:R-:W-:Y:S02]  /*4b90*/  @!UP0 UIADD3 UR9, UPT, UPT, UR10, -UR4, URZ ;  /* 0x800000040a098290 */ /* 0x000fe4000fffe0ff */
[----:B------:R-:W-:Y:S02]  /*4ba0*/  UIADD3 UR4, UPT, UPT, -UR5, URZ, URZ ;  /* 0x000000ff05047290 */ /* 0x000fe4000fffe1ff */
[----:B------:R-:W-:Y:S02]  /*4bb0*/  UIADD3 UR7, UPT, UPT, -UR6, URZ, URZ ;  /* 0x000000ff06077290 */ /* 0x000fe4000fffe1ff */
[----:B------:R-:W-:Y:S02]  /*4bc0*/  @!UP0 UIMAD UR6, UR9, UR42, UR5 ;  /* 0x0000002a090682a4 */ /* 0x000fe4000f8e0205 */
[----:B------:R-:W-:Y:S02]  /*4bd0*/  UIMAD UR14, UR15, UR4, UR14 ;  /* 0x000000040f0e72a4 */ /* 0x000fe4000f8e020e */
[----:B------:R-:W-:Y:S01]  /*4be0*/  UIMAD UR13, UR30, UR7, UR13 ;  /* 0x000000071e0d72a4 */ /* 0x000fe2000f8e020d */
[----:B------:R-:W-:Y:S02]  /*4bf0*/  @!UP0 UMOV UR5, UR8 ;  /* 0x0000000800058c82 */ /* 0x000fe40008000000 */
[----:B------:R-:W-:Y:S02]  /*4c00*/  UIMAD UR14, UR5, UR15, UR14 ;  /* 0x0000000f050e72a4 */ /* 0x000fe4000f8e020e */
[----:B------:R-:W-:Y:S11]  /*4c10*/  UIMAD UR13, UR6, UR30, UR13 ;  /* 0x0000001e060d72a4 */ /* 0x000ff6000f8e020d */
[----:B------:R-:W-:Y:S01]  /*4c20*/  @!UPT UIADD3 URZ, UPT, UPT, URZ, URZ, URZ ;  /* 0x000000fffffff290 */ /* 0x000fe2000fffe0ff */
.L_x_82:
[----:B------:R-:W3:Y:S01]  /*4c30*/  @!UP2 LDCU.128 UR20, c[0x0][0xb10] ;  /* 0x00016200ff14a7ac */ /* 0x000ee20008000c00 */
[C---:B------:R-:W-:Y:S02]  /*4c40*/  ISETP.NE.U32.AND P1, PT, R4.reuse, RZ, PT ;  /* 0x000000ff0400720c */ /* 0x040fe40003f25070 */
[----:B------:R-:W-:Y:S02]  /*4c50*/  ISETP.NE.U32.AND P0, PT, R4, RZ, PT ;  /* 0x000000ff0400720c */ /* 0x000fe40003f05070 */
[C---:B------:R-:W-:Y:S02]  /*4c60*/  ISETP.NE.AND.EX P1, PT, R5.reuse, RZ, PT, P1 ;  /* 0x000000ff0500720c */ /* 0x040fe40003f25310 */
[----:B------:R-:W-:Y:S01]  /*4c70*/  ISETP.NE.AND.EX P0, PT, R5, RZ, PT, P0 ;  /* 0x000000ff0500720c */ /* 0x000fe20003f05300 */
[----:B------:R-:W4:Y:S01]  /*4c80*/  @!UP2 LDCU UR5, c[0x0][0xb0c] ;  /* 0x00016180ff05a7ac */ /* 0x000f220008000800 */
[----:B------:R-:W-:Y:S02]  /*4c90*/  USHF.L.U32 UR11, UR25, 0x6, URZ ;  /* 0x00000006190b7899 */ /* 0x000fe400080006ff */
[----:B------:R-:W-:Y:S02]  /*4ca0*/  USHF.L.U32 UR10, UR26, 0x6, URZ ;  /* 0x000000061a0a7899 */ /* 0x000fe400080006ff */
[----:B---3--:R-:W-:Y:S07]  /*4cb0*/  UIMAD.WIDE.U32 UR6, UR14, UR20, URZ ;  /* 0x000000140e0672a5 */ /* 0x008fee000f8e00ff */
[----:B------:R-:W-:Y:S01]  /*4cc0*/  @!UP2 UMOV UR4, UR7 ;  /* 0x000000070004ac82 */ /* 0x000fe20008000000 */
[----:B----4-:R-:W-:Y:S02]  /*4cd0*/  @!UP2 UISETP.NE.AND UP0, UPT, UR5, 0x1, UPT ;  /* 0x000000010500a88c */ /* 0x010fe4000bf05270 */
[----:B------:R-:W-:Y:S02]  /*4ce0*/  @!UP2 USHF.R.U32.HI UR4, URZ, UR21, UR4 ;  /* 0x00000015ff04a299 */ /* 0x000fe40008011604 */
[----:B------:R-:W-:Y:S02]  /*4cf0*/  UIMAD.WIDE.U32 UR6, UR13, UR23, URZ ;  /* 0x000000170d0672a5 */ /* 0x000fe4000f8e00ff */
[----:B------:R-:W-:Y:S02]  /*4d00*/  @!UP2 USEL UR8, UR14, UR4, !UP0 ;  /* 0x000000040e08a287 */ /* 0x000fe4000c000000 */
[----:B------:R-:W-:Y:S03]  /*4d10*/  @!UP2 UISETP.NE.AND UP0, UPT, UR22, 0x1, UPT ;  /* 0x000000011600a88c */ /* 0x000fe6000bf05270 */
[----:B------:R-:W-:Y:S02]  /*4d20*/  @!UP2 UMOV UR6, UR7 ;  /* 0x000000070006ac82 */ /* 0x000fe40008000000 */
[----:B------:R-:W3:Y:S02]  /*4d30*/  @!UP2 LDCU UR4, c[0x0][0xb20] ;  /* 0x00016400ff04a7ac */ /* 0x000ee40008000800 */
[----:B---3--:R-:W-:Y:S04]  /*4d40*/  @!UP2 USHF.R.U32.HI UR6, URZ, UR4, UR6 ;  /* 0x00000004ff06a299 */ /* 0x008fe80008011606 */
[----:B------:R-:W-:Y:S04]  /*4d50*/  @!UP2 USEL UR6, UR13, UR6, !UP0 ;  /* 0x000000060d06a287 */ /* 0x000fe8000c000000 */
[----:B------:R-:W-:Y:S02]  /*4d60*/  @!UP2 UIADD3 UR4, UPT, UPT, -UR8, UR6, URZ ;  /* 0x000000060804a290 */ /* 0x000fe4000fffe1ff */
[----:B------:R-:W-:Y:S02]  /*4d70*/  @!UP2 UIADD3 UR6, UPT, UPT, UR8, -UR6, URZ ;  /* 0x800000060806a290 */ /* 0x000fe4000fffe0ff */
[----:B------:R-:W-:Y:S02]  /*4d80*/  @!UP2 UIMAD UR14, UR4, UR5, UR14 ;  /* 0x00000005040ea2a4 */ /* 0x000fe4000f8e020e */
[----:B------:R-:W-:Y:S01]  /*4d90*/  @!UP2 UIMAD UR13, UR6, UR22, UR13 ;  /* 0x00000016060da2a4 */ /* 0x000fe2000f8e020d */
[----:B------:R-:W-:Y:S11]  /*4da0*/  BRA.U UP3, `(.L_x_83) ;  /* 0x0000000103107547 */ /* 0x000ff6000b800000 */
[----:B------:R-:W-:Y:S04]  /*4db0*/  MOV R6, UR37 ;  /* 0x0000002500067c02 */ /* 0x000fe80008000f00 */
[----:B------:R-:W-:Y:S04]  /*4dc0*/  SHF.L.U32 R6, R6, 0x1f, RZ ;  /* 0x0000001f06067819 */ /* 0x000fe800000006ff */
[----:B------:R-:W3:Y:S02]  /*4dd0*/  SYNCS.PHASECHK.TRANS64.TRYWAIT P2, [UR24+0x98], R6 ;  /* 0x00009806ff0075a7 */ /* 0x000ee40008041118 */
[----:B---3--:R-:W-:Y:S05]  /*4de0*/  @!P2 BRA `(.L_x_84) ;  /* 0x000000340078a947 */ /* 0x008fea0003800000 */
.L_x_83:
[----:B------:R-:W-:Y:S05]  /*4df0*/  @!P1 BRA `(.L_x_85) ;  /* 0x0000000000309947 */ /* 0x000fea0003800000 */
[----:B------:R-:W-:Y:S01]  /*4e00*/  ISETP.NE.U32.AND P1, PT, R2, RZ, PT ;  /* 0x000000ff0200720c */ /* 0x000fe20003f25070 */
[----:B------:R-:W3:Y:S01]  /*4e10*/  LDCU.64 UR4, c[0x0][0x358] ;  /* 0x00006b00ff0477ac */ /* 0x000ee20008000a00 */
[----:B------:R-:W-:Y:S02]  /*4e20*/  IMAD.MOV.U32 R49, RZ, RZ, 0x1 ;  /* 0x00000001ff317424 */ /* 0x000fe400078e00ff */
[----:B------:R-:W-:Y:S11]  /*4e30*/  ISETP.NE.AND.EX P1, PT, R3, RZ, PT, P1 ;  /* 0x000000ff0300720c */ /* 0x000ff60003f25310 */
[----:B------:R-:W-:Y:S02]  /*4e40*/  @!UPT UIADD3 URZ, UPT, UPT, URZ, URZ, URZ ;  /* 0x000000fffffff290 */ /* 0x000fe4000fffe0ff */
[----:B------:R-:W4:Y:S01]  /*4e50*/  @P1 LDC.64 R8, c[0x0][0x888] ;  /* 0x00022200ff081b82 */ /* 0x000f220000000a00 */
[----:B-1----:R-:W-:Y:S04]  /*4e60*/  @P1 IMAD R0, R4, UR36, RZ ;  /* 0x0000002404001c24 */ /* 0x002fe8000f8e02ff */
[----:B----4-:R-:W-:Y:S04]  /*4e70*/  @P1 IMAD.WIDE R8, R0, 0x4, R8 ;  /* 0x0000000400081825 */ /* 0x010fe800078e0208 */
[----:B------:R-:W-:Y:S01]  /*4e80*/  HFMA2 R0, -RZ, RZ, 0, 5.9604644775390625e-08 ;  /* 0x00000001ff007431 */ /* 0x000fe200000001ff */
[----:B---3-5:R3:W5:Y:S04]  /*4e90*/  @P1 LDG.E R26, desc[UR4][R8.64] ;  /* 0x00000004081a1981 */ /* 0x028768000c1e1900 */
[----:B------:R-:W-:Y:S01]  /*4ea0*/  @!P1 PRMT R49, R0, 0x7610, R49 ;  /* 0x0000761000319816 */ /* 0x000fe20000000031 */
[----:B---3--:R-:W4:Y:S06]  /*4eb0*/  @!P1 LDC R26, c[0x0][0x880] ;  /* 0x00022000ff1a9b82 */ /* 0x008f2c0000000800 */
.L_x_85:
[----:B----45:R-:W-:Y:S01]  /*4ec0*/  @!P0 FSETP.EQ.AND P1, PT, R26, RZ, PT ;  /* 0x000000ff1a00820b */ /* 0x030fe20003f22000 */
[----:B------:R-:W-:Y:S01]  /*4ed0*/  @!UPT UIADD3 URZ, UPT, UPT, URZ, URZ, URZ ;  /* 0x000000fffffff290 */ /* 0x000fe2000fffe0ff */
[----:B------:R-:W-:Y:S11]  /*4ee0*/  @!P0 BRA `(.L_x_86) ;  /* 0x0000000000188947 */ /* 0x000ff60003800000 */
[----:B------:R-:W-:Y:S02]  /*4ef0*/  LOP3.LUT P0, RZ, R49, 0xff, RZ, 0xc0, !PT ;  /* 0x000000ff31ff7812 */ /* 0x000fe4000780c0ff */
[----:B------:R-:W-:Y:S04]  /*4f00*/  ISETP.NE.U32.AND P1, PT, R2, RZ, PT ;  /* 0x000000ff0200720c */ /* 0x000fe80003f25070 */
[----:B------:R-:W-:Y:S04]  /*4f10*/  ISETP.NE.AND.EX P1, PT, R3, RZ, PT, P1 ;  /* 0x000000ff0300720c */ /* 0x000fe80003f25310 */
[----:B------:R-:W-:Y:S03]  /*4f20*/  PLOP3.LUT P1, PT, P1, PT, PT, 0x8, 0x80 ;  /* 0x000000000080781c */ /* 0x000fe60000f2e170 */
[----:B------:R-:W-:Y:S11]  /*4f30*/  @P0 FSETP.EQ.AND P1, PT, R26, RZ, PT ;  /* 0x000000ff1a00020b */ /* 0x000ff60003f22000 */
[----:B------:R-:W-:Y:S02]  /*4f40*/  @!UPT UIADD3 URZ, UPT, UPT, URZ, URZ, URZ ;  /* 0x000000fffffff290 */ /* 0x000fe4000fffe0ff */
.L_x_86:
[----:B------:R-:W-:Y:S01]  /*4f50*/  ULEA UR4, UR12, UR24, 0x3 ;  /* 0x000000180c047291 */ /* 0x000fe2000f8e18ff */
[----:B------:R-:W-:Y:S02]  /*4f60*/  SHF.L.U32 R9, R15, 0x1f, RZ ;  /* 0x0000001f0f097819 */ /* 0x000fe400000006ff */
[----:B------:R-:W-:Y:S04]  /*4f70*/  ELECT P0, URZ, PT ;  /* 0x0000000000ff782f */ /* 0x000fe80003800000 */
[----:B------:R-:W-:Y:S02]  /*4f80*/  PLOP3.LUT P1, PT, P1, P0, PT, 0xf2, 0x2f ;  /* 0x00000000002f781c */ /* 0x000fe40000f21e72 */
[----:B------:R-:W3:Y:S11]  /*4f90*/  SYNCS.PHASECHK.TRANS64.TRYWAIT P2, [UR4+0x78], R9 ;  /* 0x00007809ff0075a7 */ /* 0x000ef60008041104 */
[----:B------:R-:W-:Y:S05]  /*4fa0*/  @!P1 IADD3 R8, P0, PT, R16, 0x580, RZ ;  /* 0x0000058010089810 */ /* 0x000fea0007f1e0ff */
[----:B-1----:R-:W-:Y:S01]  /*4fb0*/  @!P1 IMAD.X R6, RZ, RZ, R17, P0 ;  /* 0x000000ffff069224 */ /* 0x002fe200000e0611 */
[----:B---3--:R-:W-:Y:S07]  /*4fc0*/  @!P2 BRA `(.L_x_87) ;  /* 0x000000340018a947 */ /* 0x008fee0003800000 */
.L_x_162:
[----:B------:R-:W-:Y:S01]  /*4fd0*/  @!P1 R2UR UR7, R6 ;  /* 0x00000000060792ca */ /* 0x000fe200000e0000 */
[----:B------:R-:W-:Y:S01]  /*4fe0*/  UIADD3 UR5, UPT, UPT, UR12, 0x1, URZ ;  /* 0x000000010c057890 */ /* 0x000fe2000fffe0ff */
[----:B------:R-:W-:Y:S01]  /*4ff0*/  @!P1 R2UR UR6, R8 ;  /* 0x00000000080692ca */ /* 0x000fe200000e0000 */
[----:B------:R-:W-:Y:S01]  /*5000*/  UIADD3 UR9, UPT, UPT, UR4, 0x60, URZ ;  /* 0x0000006004097890 */ /* 0x000fe2000fffe0ff */
[----:B------:R-:W-:Y:S01]  /*5010*/  @!P1 IMAD.MOV.U32 R6, RZ, RZ, 0x1000 ;  /* 0x00001000ff069424 */ /* 0x000fe200078e00ff */
[----:B------:R-:W-:Y:S01]  /*5020*/  UISETP.NE.AND UP0, UPT, UR5, 0x3, UPT ;  /* 0x000000030500788c */ /* 0x000fe2000bf05270 */
[----:B------:R-:W-:Y:S01]  /*5030*/  VIADD R14, R14, 0x1 ;  /* 0x000000010e0e7836 */ /* 0x000fe20000000000 */
[----:B------:R-:W-:Y:S01]  /*5040*/  UMOV UR22, 0x0 ;  /* 0x0000000000167882 */ /* 0x000fe20000000000 */
[----:B------:R-:W-:Y:S01]  /*5050*/  UMOV UR23, 0x10000000 ;  /* 0x1000000000177882 */ /* 0x000fe20000000000 */
[----:B------:R-:W-:Y:S04]  /*5060*/  UPRMT UR20, UR54, 0x654, UR9 ;  /* 0x0000065436147896 */ /* 0x000fe80008000009 */
[----:B-1----:R-:W-:Y:S01]  /*5070*/  IMAD.U32 R9, RZ, RZ, UR7 ;  /* 0x00000007ff097e24 */ /* 0x002fe2000f8e00ff */
[----:B------:R-:W-:Y:S01]  /*5080*/  USEL UR7, URZ, 0x1, UP0 ;  /* 0x00000001ff077887 */ /* 0x000fe20008000000 */
[----:B------:R-:W-:Y:S01]  /*5090*/  IMAD.U32 R8, RZ, RZ, UR6 ;  /* 0x00000006ff087e24 */ /* 0x000fe2000f8e00ff */
[----:B------:R-:W-:Y:S02]  /*50a0*/  USEL UR6, UR5, URZ, UP0 ;  /* 0x000000ff05067287 */ /* 0x000fe40008000000 */
[----:B------:R-:W-:Y:S01]  /*50b0*/  VOTEU.ALL UP0, P1 ;  /* 0x0000000000ff7886 */ /* 0x000fe20000800000 */
[----:B------:R-:W-:Y:S02]  /*50c0*/  @!P1 R2UR UR19, R9 ;  /* 0x00000000091392ca */ /* 0x000fe400000e0000 */
[----:B------:R-:W-:Y:S02]  /*50d0*/  @!P1 R2UR UR18, R8 ;  /* 0x00000000081292ca */ /* 0x000fe400000e0000 */
[----:B------:R-:W-:Y:S01]  /*50e0*/  @!UP0 ULEA UR5, UR12, UR24, 0xc ;  /* 0x000000180c058291 */ /* 0x000fe2000f8e60ff */
[----:B------:R-:W-:Y:S02]  /*50f0*/  LOP3.LUT R15, R15, UR7, RZ, 0x3c, !PT ;  /* 0x000000070f0f7c12 */ /* 0x000fe4000f8e3cff */
[----:B------:R-:W-:Y:S01]  /*5100*/  UMOV UR12, UR36 ;  /* 0x00000024000c7c82 */ /* 0x000fe20008000000 */
[----:B------:R-:W-:Y:S01]  /*5110*/  @!UP0 UIADD3 UR8, UPT, UPT, UR5, 0x200, URZ ;  /* 0x0000020005088890 */ /* 0x000fe2000fffe0ff */
[----:B------:R-:W-:Y:S01]  /*5120*/  SHF.L.U32 R0, R15, 0x1f, RZ ;  /* 0x0000001f0f007819 */ /* 0x000fe200000006ff */
[----:B------:R-:W-:Y:S01]  /*5130*/  VOTEU.ALL UP0, P1 ;  /* 0x0000000000ff7886 */ /* 0x000fe20000800000 */
[----:B------:R-:W-:Y:S06]  /*5140*/  ULEA UR5, UR6, UR24, 0x3 ;  /* 0x0000001806057291 */ /* 0x000fec000f8e18ff */
[----:B------:R1:W-:Y:S01]  /*5150*/  @!UP0 UTMALDG.3D [UR8], [UR18], desc[UR22] ;  /* 0x00001608120085b4 */ /* 0x0003e20008011000 */
[----:B------:R1:W-:Y:S01]  /*5160*/  @!P1 SYNCS.ARRIVE.TRANS64.RED.A0TR RZ, [UR4+0x60], R6 ;  /* 0x00006006ffff99a7 */ /* 0x0003e20008300404 */
[----:B------:R-:W-:Y:S01]  /*5170*/  SYNCS.ARRIVE.TRANS64.RED.A1T0 RZ, [UR20], RZ ;  /* 0x000000ffffff79a7 */ /* 0x000fe20008100414 */
[----:B------:R-:W3:Y:S02]  /*5180*/  SYNCS.PHASECHK.TRANS64.TRYWAIT P0, [UR5+0x78], R0 ;  /* 0x00007800ff0075a7 */ /* 0x000ee40008001105 */
[----:B-1-3--:R-:W-:Y:S05]  /*5190*/  @!P0 BRA `(.L_x_88) ;  /* 0x0000003000bc8947 */ /* 0x00afea0003800000 */
.L_x_164:
[----:B------:R-:W-:Y:S01]  /*51a0*/  UIADD3 UR9, UPT, UPT, UR5, 0x60, URZ ;  /* 0x0000006005097890 */ /* 0x000fe2000fffe0ff */
[----:B-1----:R-:W-:Y:S01]  /*51b0*/  @!P1 IADD3 R6, P0, PT, R16, 0x580, RZ ;  /* 0x0000058010069810 */ /* 0x002fe20007f1e0ff */
[----:B------:R-:W-:Y:S01]  /*51c0*/  UPLOP3.LUT UP3, UPT, UPT, UPT, UPT, 0x80, 0x8 ;  /* 0x000000000008789c */ /* 0x000fe20003f6f070 */
[----:B------:R-:W-:Y:S01]  /*51d0*/  R2UR UR23, R51 ;  /* 0x00000000331772ca */ /* 0x000fe200000e0000 */
[----:B------:R-:W-:Y:S01]  /*51e0*/  UMOV UR20, 0x0 ;  /* 0x0000000000147882 */ /* 0x000fe20000000000 */
[----:B------:R-:W-:Y:S01]  /*51f0*/  @!P1 R2UR UR7, R6 ;  /* 0x00000000060792ca */ /* 0x000fe200000e0000 */
[----:B------:R-:W-:Y:S01]  /*5200*/  @!P1 IMAD.X R0, RZ, RZ, R17, P0 ;  /* 0x000000ffff009224 */ /* 0x000fe200000e0611 */
[----:B------:R-:W-:Y:S01]  /*5210*/  UMOV UR21, 0x10000000 ;  /* 0x1000000000157882 */ /* 0x000fe20000000000 */
[----:B------:R-:W-:Y:S01]  /*5220*/  UMOV UR12, UR36 ;  /* 0x00000024000c7c82 */ /* 0x000fe20008000000 */
[----:B------:R-:W-:Y:S01]  /*5230*/  VOTEU.ALL UP0, P1 ;  /* 0x0000000000ff7886 */ /* 0x000fe20000800000 */
[----:B------:R-:W-:Y:S01]  /*5240*/  R2UR UR22, R52 ;  /* 0x00000000341672ca */ /* 0x000fe200000e0000 */
[----:B------:R-:W-:Y:S01]  /*5250*/  UMOV UR36, UR27 ;  /* 0x0000001b00247c82 */ /* 0x000fe20008000000 */
[----:B------:R-:W-:Y:S02]  /*5260*/  @!P1 R2UR UR4, R0 ;  /* 0x00000000000492ca */ /* 0x000fe400000e0000 */
[----:B------:R-:W-:Y:S01]  /*5270*/  @!UP0 UIADD3 UR10, UPT, UPT, UR10, 0x20, URZ ;  /* 0x000000200a0a8890 */ /* 0x000fe2000fffe0ff */
[C---:B------:R-:W-:Y:S01]  /*5280*/  ISETP.NE.AND P0, PT, R14.reuse, 0x2, PT ;  /* 0x000000020e00780c */ /* 0x040fe20003f05270 */
[----:B------:R-:W-:Y:S02]  /*5290*/  UIADD3 UR26, UPT, UPT, UR13, UR23, URZ ;  /* 0x000000170d1a7290 */ /* 0x000fe4000fffe0ff */
[----:B------:R-:W-:Y:S01]  /*52a0*/  IMAD.U32 R8, RZ, RZ, UR7 ;  /* 0x00000007ff087e24 */ /* 0x000fe2000f8e00ff */
[----:B------:R-:W-:Y:S02]  /*52b0*/  SEL R0, RZ, 0x1, P0 ;  /* 0x00000001ff007807 */ /* 0x000fe40000000000 */
[----:B------:R-:W-:Y:S02]  /*52c0*/  SEL R14, R14, RZ, P0 ;  /* 0x000000ff0e0e7207 */ /* 0x000fe40000000000 */
[----:B------:R-:W-:Y:S01]  /*52d0*/  @!P1 R2UR UR18, R8 ;  /* 0x00000000081292ca */ /* 0x000fe200000e0000 */
[----:B------:R-:W-:Y:S01]  /*52e0*/  UIADD3 UR25, UPT, UPT, UR14, UR22, URZ ;  /* 0x000000160e197290 */ /* 0x000fe2000fffe0ff */
[----:B------:R-:W-:Y:S01]  /*52f0*/  IMAD.U32 R9, RZ, RZ, UR4 ;  /* 0x00000004ff097e24 */ /* 0x000fe2000f8e00ff */
[----:B------:R-:W-:Y:S01]  /*5300*/  @!UP0 ULEA UR4, UR6, UR24, 0xc ;  /* 0x0000001806048291 */ /* 0x000fe2000f8e60ff */
[----:B------:R-:W-:Y:S03]  /*5310*/  LOP3.LUT R13, R13, R0, RZ, 0x3c, !PT ;  /* 0x000000000d0d7212 */ /* 0x000fe600078e3cff */
[----:B------:R-:W-:Y:S01]  /*5320*/  @!P1 R2UR UR19, R9 ;  /* 0x00000000091392ca */ /* 0x000fe200000e0000 */
[----:B------:R-:W-:Y:S01]  /*5330*/  @!UP0 UIADD3 UR8, UPT, UPT, UR4, 0x200, URZ ;  /* 0x0000020004088890 */ /* 0x000fe2000fffe0ff */
[----:B------:R-:W-:Y:S01]  /*5340*/  VOTEU.ALL UP0, P1 ;  /* 0x0000000000ff7886 */ /* 0x000fe20000800000 */
[----:B------:R-:W-:Y:S10]  /*5350*/  UPRMT UR4, UR54, 0x654, UR9 ;  /* 0x0000065436047896 */ /* 0x000ff40008000009 */
[----:B------:R1:W-:Y:S01]  /*5360*/  @!UP0 UTMALDG.3D [UR8], [UR18], desc[UR20] ;  /* 0x00001408120085b4 */ /* 0x0003e20008011000 */
[----:B------:R3:W-:Y:S01]  /*5370*/  @!P1 SYNCS.ARRIVE.TRANS64.RED.A0TR RZ, [UR5+0x60], R7 ;  /* 0x00006007ffff99a7 */ /* 0x0007e20008300405 */
[----:B------:R-:W-:Y:S01]  /*5380*/  SYNCS.ARRIVE.TRANS64.RED.A1T0 RZ, [UR4], RZ ;  /* 0x000000ffffff79a7 */ /* 0x000fe20008100404 */
[----:B------:R-:W-:Y:S04]  /*5390*/  UIADD3 UR4, UPT, UPT, UR6, 0x1, URZ ;  /* 0x0000000106047890 */ /* 0x000fe8000fffe0ff */
[----:B------:R-:W-:Y:S04]  /*53a0*/  UISETP.NE.AND UP0, UPT, UR4, 0x3, UPT ;  /* 0x000000030400788c */ /* 0x000fe8000bf05270 */
[----:B------:R-:W-:Y:S06]  /*53b0*/  USEL UR5, URZ, 0x1, UP0 ;  /* 0x00000001ff057887 */ /* 0x000fec0008000000 */
[----:B------:R-:W-:Y:S01]  /*53c0*/  LOP3.LUT R15, R15, UR5, RZ, 0x3c, !PT ;  /* 0x000000050f0f7c12 */ /* 0x000fe2000f8e3cff */
[----:B-1----:R-:W-:Y:S01]  /*53d0*/  USEL UR12, UR4, URZ, UP0 ;  /* 0x000000ff040c7287 */ /* 0x002fe20008000000 */
[----:B------:R-:W-:Y:S11]  /*53e0*/  BRA.U UP1, `(.L_x_89) ;  /* 0xfffffff101f07547 */ /* 0x000ff6000b83ffff */
[----:B------:R-:W-:Y:S01]  /*53f0*/  UIADD3 UR24, UPT, UPT, UR24, 0x78, URZ ;  /* 0x0000007818187890 */ /* 0x000fe2000fffe0ff */
[----:B------:R-:W-:-:S03]  /*5400*/  SHF.L.U32 R2, R15, 0x1f, RZ ;  /* 0x0000001f0f027819 */ /* 0x000fc600000006ff */
[----:B------:R-:W-:-:S09]  /*5410*/  ULEA UR4, UR12, UR24, 0x3 ;  /* 0x000000180c047291 */ /* 0x000fd2000f8e18ff */
[----:B------:R-:W1:Y:S02]  /*5420*/  SYNCS.PHASECHK.TRANS64.TRYWAIT P0, [UR4], R2 ;  /* 0x00000002ff0075a7 */ /* 0x000e640008001104 */
[----:B-1----:R-:W-:Y:S05]  /*5430*/  @!P0 BRA `(.L_x_90) ;  /* 0x00000030002c8947 */ /* 0x002fea0003800000 */
.L_x_166:
        /* <DEDUP_REMOVED lines=9> */
.L_x_168:
[----:B------:R-:W-:-:S04]  /*54d0*/  UIADD3 UR4, UPT, UPT, UR4, 0x1, URZ ;  /* 0x0000000104047890 */ /* 0x000fc8000fffe0ff */
[----:B------:R-:W-:-:S04]  /*54e0*/  UISETP.NE.AND UP0, UPT, UR4, 0x3, UPT ;  /* 0x000000030400788c */ /* 0x000fc8000bf05270 */
[----:B------:R-:W-:Y:S02]  /*54f0*/  USEL UR5, URZ, 0x1, UP0 ;  /* 0x00000001ff057887 */ /* 0x000fe40008000000 */
[----:B------:R-:W-:-:S04]  /*5500*/  USEL UR4, UR4, URZ, UP0 ;  /* 0x000000ff04047287 */ /* 0x000fc80008000000 */
[----:B------:R-:W-:Y:S01]  /*5510*/  ULEA UR4, UR4, UR24, 0x3 ;  /* 0x0000001804047291 */ /* 0x000fe2000f8e18ff */
[----:B-1----:R-:W-:-:S04]  /*5520*/  LOP3.LUT R2, R15, UR5, RZ, 0x3c, !PT ;  /* 0x000000050f027c12 */ /* 0x002fc8000f8e3cff */
[----:B------:R-:W-:Y:S01]  /*5530*/  SHF.L.U32 R2, R2, 0x1f, RZ ;  /* 0x0000001f02027819 */ /* 0x000fe200000006ff */
[----:B------:R-:W-:-:S07]  /*5540*/  IMAD.U32 R0, RZ, RZ, UR4 ;  /* 0x00000004ff007e24 */ /* 0x000fce000f8e00ff */
.L_x_92:
[----:B-1----:R1:W4:Y:S02]  /*5550*/  SYNCS.PHASECHK.TRANS64.TRYWAIT P0, [R0+URZ], R2 ;  /* 0x00000002000075a7 */ /* 0x00232400080011ff */
[----:B----4-:R-:W-:Y:S05]  /*5560*/  @!P0 NANOSLEEP.SYNCS 0x989680 ;  /* 0x009896800000895d */ /* 0x010fea0003900000 */
[----:B------:R-:W4:Y:S02]  /*5570*/  @!P0 SYNCS.PHASECHK.TRANS64 P0, [R0+URZ], R2 ;  /* 0x00000002000085a7 */ /* 0x000f2400080010ff */
[----:B--2-4-:R-:W-:Y:S05]  /*5580*/  @P0 EXIT ;  /* 0x000000000000094d */ /* 0x014fea0003800000 */
[----:B------:R-:W-:Y:S05]  /*5590*/  BRA `(.L_x_92) ;  /* 0xfffffffc00ec7947 */ /* 0x000fea000383ffff */
.L_x_80:
[----:B------:R-:W-:-:S06]  /*55a0*/  UISETP.GE.AND UP0, UPT, UR22, 0x4, UPT ;  /* 0x000000041600788c */ /* 0x000fcc000bf06270 */
[----:B------:R-:W-:-:S13]  /*55b0*/  PLOP3.LUT P0, PT, PT, PT, UP0, 0x80, 0x8 ;  /* 0x000000000008781c */ /* 0x000fda0003f0f008 */
[----:B-1----:R-:W-:Y:S05]  /*55c0*/  @!P0 EXIT ;  /* 0x000000000000894d */ /* 0x002fea0003800000 */
[----:B------:R-:W-:Y:S01]  /*55d0*/  BAR.SYNC.DEFER_BLOCKING 0x6, 0xa0 ;  /* 0x0182800000007b1d */ /* 0x000fe20000010000 */
[C---:B------:R-:W-:Y:S01]  /*55e0*/  IMAD.SHL.U32 R5, R58.reuse, 0x20, RZ ;  /* 0x000000203a057824 */ /* 0x040fe200078e00ff */
[C---:B------:R-:W-:Y:S01]  /*55f0*/  LOP3.LUT P0, RZ, R58.reuse, 0x4, RZ, 0xc0, !PT ;  /* 0x000000043aff7812 */ /* 0x040fe2000780c0ff */
[C---:B------:R-:W-:Y:S01]  /*5600*/  IMAD.SHL.U32 R4, R58.reuse, 0x10, RZ ;  /* 0x000000103a047824 */ /* 0x040fe200078e00ff */
[----:B------:R-:W-:Y:S01]  /*5610*/  CS2R R54, SRZ ;  /* 0x0000000000367805 */ /* 0x000fe2000001ff00 */
[C---:B------:R-:W-:Y:S01]  /*5620*/  IMAD.SHL.U32 R48, R58.reuse, 0x4, RZ ;  /* 0x000000043a307824 */ /* 0x040fe200078e00ff */
[----:B------:R-:W-:Y:S02]  /*5630*/  UMOV UR44, 0x400 ;  /* 0x00000400002c7882 */ /* 0x000fe40000000000 */
[----:B------:R-:W1:Y:S01]  /*5640*/  LDC.64 R44, c[0x0][0x888] ;  /* 0x00022200ff2c7b82 */ /* 0x000e620000000a00 */
[----:B------:R-:W-:Y:S01]  /*5650*/  ULEA UR44, UR54, UR44, 0x18 ;  /* 0x0000002c362c7291 */ /* 0x000fe2000f8ec0ff */
[----:B------:R-:W-:Y:S01]  /*5660*/  LOP3.LUT R6, R5, 0xc0, RZ, 0xc0, !PT ;  /* 0x000000c005067812 */ /* 0x000fe200078ec0ff */
[----:B------:R-:W-:Y:S01]  /*5670*/  IMAD.U32 R23, R58, 0x10000, RZ ;  /* 0x000100003a177824 */ /* 0x000fe200078e00ff */
[----:B------:R-:W-:Y:S01]  /*5680*/  LOP3.LUT R4, R4, 0x600, RZ, 0xc0, !PT ;  /* 0x0000060004047812 */ /* 0x000fe200078ec0ff */
[----:B------:R-:W-:Y:S01]  /*5690*/  UIADD3 UR4, UPT, UPT, UR44, 0x200, URZ ;  /* 0x000002002c047890 */ /* 0x000fe2000fffe0ff */
[----:B------:R-:W-:Y:S01]  /*56a0*/  LOP3.LUT R48, R6, 0x18, R48, 0xf8, !PT ;  /* 0x0000001806307812 */ /* 0x000fe200078ef830 */
[----:B------:R-:W-:Y:S01]  /*56b0*/  IMAD.MOV.U32 R57, RZ, RZ, 0x10 ;  /* 0x00000010ff397424 */ /* 0x000fe200078e00ff */
[----:B------:R-:W2:Y:S01]  /*56c0*/  LDC.64 R46, c[0x0][0x890] ;  /* 0x00022400ff2e7b82 */ /* 0x000ea20000000a00 */
[----:B------:R-:W-:Y:S01]  /*56d0*/  SHF.R.U32.HI R6, RZ, 0x1, R58 ;  /* 0x00000001ff067819 */ /* 0x000fe2000001163a */
[----:B------:R-:W-:Y:S01]  /*56e0*/  IMAD.MOV.U32 R22, RZ, RZ, RZ ;  /* 0x000000ffff167224 */ /* 0x000fe200078e00ff */
[--C-:B------:R-:W-:Y:S01]  /*56f0*/  LOP3.LUT R4, R4, 0x20, R5.reuse, 0xf8, !PT ;  /* 0x0000002004047812 */ /* 0x100fe200078ef805 */
[----:B------:R-:W-:Y:S01]  /*5700*/  IMAD.MOV.U32 R56, RZ, RZ, RZ ;  /* 0x000000ffff387224 */ /* 0x000fe200078e00ff */
[----:B------:R-:W-:Y:S01]  /*5710*/  LOP3.LUT R23, R23, 0x600000, RZ, 0xc0, !PT ;  /* 0x0060000017177812 */ /* 0x000fe200078ec0ff */
[----:B------:R-:W-:Y:S01]  /*5720*/  IMAD.U32 R60, RZ, RZ, UR4 ;  /* 0x00000004ff3c7e24 */ /* 0x000fe2000f8e00ff */
[----:B------:R-:W-:Y:S01]  /*5730*/  LOP3.LUT R48, R48, 0x8, R6, 0x78, !PT ;  /* 0x0000000830307812 */ /* 0x000fe200078e7806 */
[----:B------:R-:W3:Y:S01]  /*5740*/  LDC.64 R42, c[0x0][0x8b0] ;  /* 0x00022c00ff2a7b82 */ /* 0x000ee20000000a00 */
[----:B------:R-:W4:Y:S01]  /*5750*/  LDS R0, [UR44+0x150] ;  /* 0x0001502cff007984 */ /* 0x000f220008000800 */
[----:B------:R-:W-:Y:S01]  /*5760*/  LOP3.LUT R4, R4, 0x100, R5, 0xf8, !PT ;  /* 0x0000010004047812 */ /* 0x000fe200078ef805 */
[----:B------:R-:W1:Y:S01]  /*5770*/  LDCU UR63, c[0x0][0x370] ;  /* 0x00006e00ff3f77ac */ /* 0x000e620008000800 */
[----:B------:R-:W-:-:S02]  /*5780*/  LOP3.LUT R58, R58, 0x60, RZ, 0xc0, !PT ;  /* 0x000000603a3a7812 */ /* 0x000fc400078ec0ff */
[----:B------:R-:W-:Y:S01]  /*5790*/  LOP3.LUT R48, R4, R48, RZ, 0xfc, !PT ;  /* 0x0000003004307212 */ /* 0x000fe200078efcff */
[----:B------:R-:W1:Y:S01]  /*57a0*/  LDCU UR43, c[0x0][0xb0c] ;  /* 0x00016180ff2b77ac */ /* 0x000e620008000800 */
[----:B------:R-:W1:Y:S01]  /*57b0*/  LDC.64 R40, c[0x0][0x8a8] ;  /* 0x00022a00ff287b82 */ /* 0x000e620000000a00 */
[----:B------:R-:W-:Y:S01]  /*57c0*/  SEL R57, R57, 0xfffffff0, !P0 ;  /* 0xfffffff039397807 */ /* 0x000fe20004000000 */
[----:B------:R-:W1:Y:S01]  /*57d0*/  LDCU UR39, c[0x0][0xb30] ;  /* 0x00016600ff2777ac */ /* 0x000e620008000800 */
[----:B------:R-:W1:Y:S01]  /*57e0*/  LDCU.64 UR60, c[0x0][0x888] ;  /* 0x00011100ff3c77ac */ /* 0x000e620008000a00 */
[----:B------:R-:W1:Y:S01]  /*57f0*/  LDCU.64 UR40, c[0x0][0xb28] ;  /* 0x00016500ff2877ac */ /* 0x000e620008000a00 */
[----:B------:R-:W1:Y:S01]  /*5800*/  LDCU.128 UR56, c[0x0][0xb10] ;  /* 0x00016200ff3877ac */ /* 0x000e620008000c00 */
[----:B------:R-:W1:Y:S01]  /*5810*/  LDCU UR62, c[0x0][0x374] ;  /* 0x00006e80ff3e77ac */ /* 0x000e620008000800 */
[----:B------:R-:W-:Y:S01]  /*5820*/  UMOV UR55, 0x1 ;  /* 0x0000000100377882 */ /* 0x000fe20000000000 */
[----:B------:R-:W-:Y:S01]  /*5830*/  UMOV UR46, URZ ;  /* 0x000000ff002e7c82 */ /* 0x000fe20008000000 */
[----:B------:R-:W-:Y:S01]  /*5840*/  UMOV UR53, URZ ;  /* 0x000000ff00357c82 */ /* 0x000fe20008000000 */
[----:B------:R-:W-:Y:S01]  /*5850*/  UMOV UR52, URZ ;  /* 0x000000ff00347c82 */ /* 0x000fe20008000000 */
[----:B--2-4-:R-:W-:-:S07]  /*5860*/  IMAD.IADD R23, R0, 0x1, R23 ;  /* 0x0000000100177824 */ /* 0x014fce00078e0217 */
.L_x_123:
[C---:B------:R-:W-:Y:S02]  /*5870*/  LEA R0, R54.reuse, UR44, 0x3 ;  /* 0x0000002c36007c11 */ /* 0x040fe4000f8e18ff */
[----:B------:R-:W-:Y:S02]  /*5880*/  SHF.L.U32 R2, R55, 0x1f, RZ ;  /* 0x0000001f37027819 */ /* 0x000fe400000006ff */
[----:B-1----:R-:W-:Y:S02]  /*5890*/  LEA R4, R54, UR44, 0x4 ;  /* 0x0000002c36047c11 */ /* 0x002fe4000f8e20ff */
[----:B------:R-:W2:Y:S02]  /*58a0*/  SYNCS.PHASECHK.TRANS64.TRYWAIT P0, [R0+URZ+0xa0], R2 ;  /* 0x0000a002000075a7 */ /* 0x000ea400080011ff */
[----:B--2---:R-:W-:Y:S05]  /*58b0*/  @!P0 BRA `(.L_x_93) ;  /* 0x0000002c003c8947 */ /* 0x004fea0003800000 */
.L_x_169:
[----:B------:R-:W-:Y:S01]  /*58c0*/  R2UR UR7, R59 ;  /* 0x000000003b0772ca */ /* 0x000fe200000e0000 */
[----:B------:R-:W4:Y:S01]  /*58d0*/  LDS.128 R4, [R4+0x130] ;  /* 0x0001300004047984 */ /* 0x000f220000000c00 */
[----:B--2---:R-:W-:Y:S01]  /*58e0*/  VIADD R0, R0, 0xb0 ;  /* 0x000000b000007836 */ /* 0x004fe20000000000 */
[----:B------:R-:W-:Y:S04]  /*58f0*/  UISETP.GE.AND UP0, UPT, UR42, 0x1, UPT ;  /* 0x000000012a00788c */ /* 0x000fe8000bf06270 */
[----:B------:R-:W-:Y:S01]  /*5900*/  PRMT R0, RZ, 0x654, R0 ;  /* 0x00000654ff007816 */ /* 0x000fe20000000000 */
[----:B------:R-:W-:Y:S01]  /*5910*/  @!PT LDS RZ, [RZ] ;  /* 0x00000000fffff984 */ /* 0x000fe20000000800 */
[----:B------:R-:W-:Y:S01]  /*5920*/  @!PT LDS RZ, [RZ] ;  /* 0x00000000fffff984 */ /* 0x000fe20000000800 */
[----:B------:R-:W-:Y:S01]  /*5930*/  @!PT LDS RZ, [RZ] ;  /* 0x00000000fffff984 */ /* 0x000fe20000000800 */
[----:B------:R-:W-:Y:S01]  /*5940*/  @!PT LDS RZ, [RZ] ;  /* 0x00000000fffff984 */ /* 0x000fe20000000800 */
[----:B------:R2:W-:Y:S06]  /*5950*/  MEMBAR.ALL.CTA ;  /* 0x0000000000007992 */ /* 0x0005ec0000008000 */
[----:B--2---:R-:W2:Y:S02]  /*5960*/  FENCE.VIEW.ASYNC.S ;  /* 0x00000000000073c6 */ /* 0x004ea40000000000 */
[----:B--2---:R2:W-:Y:S01]  /*5970*/  SYNCS.ARRIVE.TRANS64.RED.A1T0 RZ, [R0+URZ], RZ ;  /* 0x000000ff00ff79a7 */ /* 0x0045e200081004ff */
[----:B----4-:R-:W-:Y:S11]  /*5980*/  LOP3.LUT P0, RZ, R6, 0x1, RZ, 0xc0, !PT ;  /* 0x0000000106ff7812 */ /* 0x010ff6000780c0ff */
[----:B------:R-:W-:Y:S02]  /*5990*/  @!UPT UIADD3 URZ, UPT, UPT, URZ, URZ, URZ ;  /* 0x000000fffffff290 */ /* 0x000fe4000fffe0ff */
[----:B------:R-:W-:Y:S01]  /*59a0*/  VOTEU.ANY UP1, P0 ;  /* 0x0000000000ff7886 */ /* 0x000fe20000020100 */
[----:B------:R-:W-:Y:S01]  /*59b0*/  PLOP3.LUT P0, PT, PT, PT, UP1, 0x80, 0x8 ;  /* 0x000000000008781c */ /* 0x000fe20003f0f018 */
[----:B------:R-:W-:Y:S06]  /*59c0*/  UP2UR UR4, UPR, URZ, 0x2 ;  /* 0x00000002ff047883 */ /* 0x000fec0008000000 */
[----:B------:R-:W-:Y:S06]  /*59d0*/  IMAD.U32 R61, RZ, RZ, UR4 ;  /* 0x00000004ff3d7e24 */ /* 0x000fec000f8e00ff */
[----:B------:R-:W-:Y:S02]  /*59e0*/  @P0 SHF.R.U32.HI R2, RZ, 0x10, R5 ;  /* 0x00000010ff020819 */ /* 0x000fe40000011605 */
[----:B------:R-:W-:Y:S02]  /*59f0*/  @P0 MOV R3, R4 ;  /* 0x0000000400030202 */ /* 0x000fe40000000f00 */
[----:B------:R-:W-:Y:S02]  /*5a00*/  @P0 R2UR UR4, R2 ;  /* 0x00000000020402ca */ /* 0x000fe400000e0000 */
[----:B------:R-:W-:Y:S02]  /*5a10*/  @P0 LOP3.LUT R4, R5, 0xffff, RZ, 0xc0, !PT ;  /* 0x0000ffff05040812 */ /* 0x000fe400078ec0ff */
[----:B------:R-:W-:Y:S02]  /*5a20*/  @P0 R2UR UR6, R3 ;  /* 0x00000000030602ca */ /* 0x000fe400000e0000 */
[----:B------:R-:W-:Y:S07]  /*5a30*/  @P0 R2UR UR5, R4 ;  /* 0x00000000040502ca */ /* 0x000fee00000e0000 */
[----:B------:R-:W-:Y:S02]  /*5a40*/  @UP1 UMOV UR7, UR4 ;  /* 0x0000000400071c82 */ /* 0x000fe40008000000 */
[----:B------:R-:W-:Y:S02]  /*5a50*/  IMAD.U32 R59, RZ, RZ, UR7 ;  /* 0x00000007ff3b7e24 */ /* 0x000fe4000f8e00ff */
[----:B------:R-:W-:Y:S02]  /*5a60*/  @UP1 UMOV UR38, UR6 ;  /* 0x0000000600261c82 */ /* 0x000fe40008000000 */
[----:B------:R-:W-:Y:S01]  /*5a70*/  @UP1 UMOV UR37, UR5 ;  /* 0x0000000500251c82 */ /* 0x000fe20008000000 */
[----:B--2---:R-:W-:Y:S05]  /*5a80*/  BRA.U !UP0, `(.L_x_94) ;  /* 0x0000000108cc7547 */ /* 0x004fea000b800000 */
[----:B------:R-:W2:Y:S01]  /*5a90*/  LDCU UR12, c[0x0][0xb20] ;  /* 0x00016400ff0c77ac */ /* 0x000ea20008000800 */
[----:B-1----:R-:W-:Y:S02]  /*5aa0*/  UIMAD.WIDE.U32 UR4, UR62, UR59, URZ ;  /* 0x0000003b3e0472a5 */ /* 0x002fe4000f8e00ff */
[----:B------:R-:W-:Y:S02]  /*5ab0*/  UIMAD.WIDE.U32 UR6, UR63, UR56, URZ ;  /* 0x000000383f0672a5 */ /* 0x000fe4000f8e00ff */
[----:B------:R-:W-:Y:S02]  /*5ac0*/  UISETP.NE.AND UP0, UPT, UR58, 0x1, UPT ;  /* 0x000000013a00788c */ /* 0x000fe4000bf05270 */
[----:B------:R-:W-:Y:S02]  /*5ad0*/  UIMAD.WIDE.U32 UR8, UR37, UR59, URZ ;  /* 0x0000003b250872a5 */ /* 0x000fe4000f8e00ff */
[----:B------:R-:W-:Y:S02]  /*5ae0*/  UIMAD.WIDE.U32 UR10, UR38, UR56, URZ ;  /* 0x00000038260a72a5 */ /* 0x000fe4000f8e00ff */
[----:B------:R-:W-:Y:S02]  /*5af0*/  UISETP.NE.AND UP1, UPT, UR43, 0x1, UPT ;  /* 0x000000012b00788c */ /* 0x000fe4000bf25270 */
[----:B------:R-:W-:Y:S01]  /*5b00*/  UISETP.NE.AND UP2, UPT, UR42, 0x1, UPT ;  /* 0x000000012a00788c */ /* 0x000fe2000bf45270 */
[----:B------:R-:W-:Y:S02]  /*5b10*/  UMOV UR4, UR5 ;  /* 0x0000000500047c82 */ /* 0x000fe40008000000 */
[----:B--2---:R-:W-:Y:S03]  /*5b20*/  USHF.R.U32.HI UR5, URZ, UR12, UR4 ;  /* 0x0000000cff057299 */ /* 0x004fe60008011604 */
[----:B------:R-:W-:Y:S02]  /*5b30*/  UMOV UR4, UR7 ;  /* 0x0000000700047c82 */ /* 0x000fe40008000000 */
[----:B------:R-:W-:Y:S02]  /*5b40*/  USHF.R.U32.HI UR7, URZ, UR57, UR4 ;  /* 0x00000039ff077299 */ /* 0x000fe40008011604 */
[----:B------:R-:W-:Y:S02]  /*5b50*/  USEL UR4, UR62, UR5, !UP0 ;  /* 0x000000053e047287 */ /* 0x000fe4000c000000 */
[----:B------:R-:W-:Y:S01]  /*5b60*/  USEL UR7, UR63, UR7, !UP1 ;  /* 0x000000073f077287 */ /* 0x000fe2000c800000 */
[----:B------:R-:W-:Y:S01]  /*5b70*/  UMOV UR5, UR9 ;  /* 0x0000000900057c82 */ /* 0x000fe20008000000 */
[----:B------:R-:W-:Y:S02]  /*5b80*/  UIMAD.WIDE.U32 UR8, UR4, UR40, URZ ;  /* 0x00000028040872a5 */ /* 0x000fe4000f8e00ff */
[----:B------:R-:W-:Y:S03]  /*5b90*/  USHF.R.U32.HI UR6, URZ, UR12, UR5 ;  /* 0x0000000cff067299 */ /* 0x000fe60008011605 */
[----:B------:R-:W-:Y:S01]  /*5ba0*/  UMOV UR5, UR11 ;  /* 0x0000000b00057c82 */ /* 0x000fe20008000000 */
[----:B------:R-:W-:Y:S02]  /*5bb0*/  UIMAD.WIDE.U32 UR10, UR7, UR40, URZ ;  /* 0x00000028070a72a5 */ /* 0x000fe4000f8e00ff */
[----:B------:R-:W-:Y:S02]  /*5bc0*/  USHF.R.U32.HI UR12, URZ, UR57, UR5 ;  /* 0x00000039ff0c7299 */ /* 0x000fe40008011605 */
[----:B------:R-:W-:Y:S01]  /*5bd0*/  USEL UR6, UR37, UR6, !UP0 ;  /* 0x0000000625067287 */ /* 0x000fe2000c000000 */
[----:B------:R-:W-:Y:S02]  /*5be0*/  UMOV UR5, UR9 ;  /* 0x0000000900057c82 */ /* 0x000fe40008000000 */
[----:B------:R-:W-:Y:S01]  /*5bf0*/  UMOV UR10, UR11 ;  /* 0x0000000b000a7c82 */ /* 0x000fe20008000000 */
[----:B------:R-:W-:Y:S02]  /*5c00*/  @UP2 USHF.R.U32.HI UR4, URZ, UR41, UR5 ;  /* 0x00000029ff042299 */ /* 0x000fe40008011605 */
[----:B------:R-:W-:Y:S02]  /*5c10*/  @UP2 USHF.R.U32.HI UR7, URZ, UR41, UR10 ;  /* 0x00000029ff072299 */ /* 0x000fe4000801160a */
[----:B------:R-:W-:Y:S02]  /*5c20*/  UIMAD UR4, UR42, UR4, URZ ;  /* 0x000000042a0472a4 */ /* 0x000fe4000f8e02ff */
[----:B------:R-:W-:Y:S02]  /*5c30*/  UIMAD.WIDE.U32 UR10, UR6, UR40, URZ ;  /* 0x00000028060a72a5 */ /* 0x000fe4000f8e00ff */
[----:B------:R-:W-:Y:S02]  /*5c40*/  USEL UR5, UR38, UR12, !UP1 ;  /* 0x0000000c26057287 */ /* 0x000fe4000c800000 */
[----:B------:R-:W-:Y:S02]  /*5c50*/  UIMAD UR8, UR42, UR7, URZ ;  /* 0x000000072a0872a4 */ /* 0x000fe4000f8e02ff */
[----:B------:R-:W-:Y:S03]  /*5c60*/  UISETP.GE.AND UP0, UPT, UR6, UR4, UPT ;  /* 0x000000040600728c */ /* 0x000fe6000bf06270 */
[----:B------:R-:W-:Y:S01]  /*5c70*/  UMOV UR4, UR11 ;  /* 0x0000000b00047c82 */ /* 0x000fe20008000000 */
[----:B------:R-:W-:Y:S02]  /*5c80*/  UISETP.GE.OR UP0, UPT, UR5, UR8, UP0 ;  /* 0x000000080500728c */ /* 0x000fe40008706670 */
[----:B------:R-:W-:Y:S02]  /*5c90*/  USHF.R.U32.HI UR4, URZ, UR41, UR4 ;  /* 0x00000029ff047299 */ /* 0x000fe40008011604 */
[----:B------:R-:W-:Y:S02]  /*5ca0*/  UIMAD.WIDE.U32 UR8, UR5, UR40, URZ ;  /* 0x00000028050872a5 */ /* 0x000fe4000f8e00ff */
[----:B------:R-:W-:Y:S02]  /*5cb0*/  USEL UR11, UR6, UR4, !UP2 ;  /* 0x00000004060b7287 */ /* 0x000fe4000d000000 */
[----:B------:R-:W-:Y:S02]  /*5cc0*/  UIADD3 UR8, UPT, UPT, -UR5, URZ, URZ ;  /* 0x000000ff05087290 */ /* 0x000fe4000fffe1ff */
[----:B------:R-:W-:Y:S01]  /*5cd0*/  UIADD3 UR10, UPT, UPT, -UR11, URZ, URZ ;  /* 0x000000ff0b0a7290 */ /* 0x000fe2000fffe1ff */
[----:B------:R-:W-:Y:S01]  /*5ce0*/  @!UP0 UMOV UR4, UR9 ;  /* 0x0000000900048c82 */ /* 0x000fe20008000000 */
[----:B------:R-:W-:Y:S02]  /*5cf0*/  UIADD3 UR9, UPT, UPT, -UR6, URZ, URZ ;  /* 0x000000ff06097290 */ /* 0x000fe4000fffe1ff */
[----:B------:R-:W-:Y:S02]  /*5d00*/  @!UP0 USHF.R.U32.HI UR4, URZ, UR41, UR4 ;  /* 0x00000029ff048299 */ /* 0x000fe40008011604 */
[----:B------:R-:W-:Y:S02]  /*5d10*/  UIMAD UR10, UR42, UR10, UR6 ;  /* 0x0000000a2a0a72a4 */ /* 0x000fe4000f8e0206 */
[----:B------:R-:W-:Y:S04]  /*5d20*/  @!UP0 USEL UR4, UR5, UR4, !UP2 ;  /* 0x0000000405048287 */ /* 0x000fe8000d000000 */
[----:B------:R-:W-:Y:S02]  /*5d30*/  @!UP0 UIMAD UR10, UR7, UR10, UR4 ;  /* 0x0000000a070a82a4 */ /* 0x000fe4000f8e0204 */
[----:B------:R-:W-:Y:S02]  /*5d40*/  @!UP0 UIADD3 UR11, UPT, UPT, UR11, -UR4, URZ ;  /* 0x800000040b0b8290 */ /* 0x000fe4000fffe0ff */
[----:B------:R-:W-:Y:S02]  /*5d50*/  UIMAD UR7, UR43, UR8, UR38 ;  /* 0x000000082b0772a4 */ /* 0x000fe4000f8e0226 */
[----:B------:R-:W-:Y:S02]  /*5d60*/  @!UP0 UIMAD UR6, UR11, UR42, UR5 ;  /* 0x0000002a0b0682a4 */ /* 0x000fe4000f8e0205 */
[----:B------:R-:W-:Y:S01]  /*5d70*/  UIMAD UR4, UR58, UR9, UR37 ;  /* 0x000000093a0472a4 */ /* 0x000fe2000f8e0225 */
[----:B------:R-:W-:Y:S02]  /*5d80*/  @!UP0 UMOV UR5, UR10 ;  /* 0x0000000a00058c82 */ /* 0x000fe40008000000 */
[----:B------:R-:W-:Y:S02]  /*5d90*/  UIMAD UR38, UR5, UR43, UR7 ;  /* 0x0000002b052672a4 */ /* 0x000fe4000f8e0207 */
[----:B------:R-:W-:Y:S11]  /*5da0*/  UIMAD UR37, UR6, UR58, UR4 ;  /* 0x0000003a062572a4 */ /* 0x000ff6000f8e0204 */
[----:B------:R-:W-:Y:S01]  /*5db0*/  @!UPT UIADD3 URZ, UPT, UPT, URZ, URZ, URZ ;  /* 0x000000fffffff290 */ /* 0x000fe2000fffe0ff */
.L_x_94:
[----:B-1----:R-:W-:Y:S01]  /*5dc0*/  UISETP.NE.AND UP0, UPT, UR39, 0x1, UPT ;  /* 0x000000012700788c */ /* 0x002fe2000bf05270 */
[----:B------:R-:W-:Y:S01]  /*5dd0*/  R2UR UR11, R60 ;  /* 0x000000003c0b72ca */ /* 0x000fe200000e0000 */
[----:B------:R-:W-:Y:S01]  /*5de0*/  USHF.L.U32 UR50, UR25, 0x6, URZ ;  /* 0x0000000619327899 */ /* 0x000fe200080006ff */
[----:B------:R-:W-:Y:S01]  /*5df0*/  IADD3 R54, PT, PT, R54, 0x1, RZ ;  /* 0x0000000136367810 */ /* 0x000fe20007ffe0ff */
[----:B------:R-:W-:Y:S07]  /*5e00*/  USHF.L.U32 UR49, UR26, 0x6, URZ ;  /* 0x000000061a317899 */ /* 0x000fee00080006ff */
[----:B------:R-:W1:Y:S01]  /*5e10*/  @!UP0 LDCU.128 UR12, c[0x0][0xb10] ;  /* 0x00016200ff0c87ac */ /* 0x000e620008000c00 */
[----:B------:R-:W2:Y:S01]  /*5e20*/  @!UP0 LDCU UR5, c[0x0][0xb0c] ;  /* 0x00016180ff0587ac */ /* 0x000ea20008000800 */
[----:B------:R-:W4:Y:S01]  /*5e30*/  @!UP0 LDCU UR10, c[0x0][0xb20] ;  /* 0x00016400ff0a87ac */ /* 0x000f220008000800 */
[----:B-1----:R-:W-:Y:S02]  /*5e40*/  UIMAD.WIDE.U32 UR8, UR38, UR12, URZ ;  /* 0x0000000c260872a5 */ /* 0x002fe4000f8e00ff */
[----:B------:R-:W-:Y:S02]  /*5e50*/  UIMAD.WIDE.U32 UR6, UR37, UR15, URZ ;  /* 0x0000000f250672a5 */ /* 0x000fe4000f8e00ff */
[----:B------:R-:W-:Y:S03]  /*5e60*/  @!UP0 UISETP.NE.AND UP1, UPT, UR14, 0x1, UPT ;  /* 0x000000010e00888c */ /* 0x000fe6000bf25270 */
[----:B------:R-:W-:Y:S01]  /*5e70*/  @!UP0 UMOV UR4, UR9 ;  /* 0x0000000900048c82 */ /* 0x000fe20008000000 */
[----:B--2---:R-:W-:Y:S02]  /*5e80*/  @!UP0 UISETP.NE.AND UP2, UPT, UR5, 0x1, UPT ;  /* 0x000000010500888c */ /* 0x004fe4000bf45270 */
[----:B------:R-:W-:Y:S01]  /*5e90*/  @!UP0 USHF.R.U32.HI UR4, URZ, UR13, UR4 ;  /* 0x0000000dff048299 */ /* 0x000fe20008011604 */
[----:B------:R-:W-:Y:S02]  /*5ea0*/  @!UP0 UMOV UR6, UR7 ;  /* 0x0000000700068c82 */ /* 0x000fe40008000000 */
[----:B----4-:R-:W-:Y:S02]  /*5eb0*/  @!UP0 USHF.R.U32.HI UR6, URZ, UR10, UR6 ;  /* 0x0000000aff068299 */ /* 0x010fe40008011606 */
[----:B------:R-:W-:Y:S02]  /*5ec0*/  @!UP0 USEL UR7, UR38, UR4, !UP2 ;  /* 0x0000000426078287 */ /* 0x000fe4000d000000 */
[----:B------:R-:W-:Y:S04]  /*5ed0*/  @!UP0 USEL UR6, UR37, UR6, !UP1 ;  /* 0x0000000625068287 */ /* 0x000fe8000c800000 */
[----:B------:R-:W-:Y:S02]  /*5ee0*/  @!UP0 UIADD3 UR4, UPT, UPT, -UR7, UR6, URZ ;  /* 0x0000000607048290 */ /* 0x000fe4000fffe1ff */
[----:B------:R-:W-:Y:S02]  /*5ef0*/  @!UP0 UIADD3 UR6, UPT, UPT, UR7, -UR6, URZ ;  /* 0x8000000607068290 */ /* 0x000fe4000fffe0ff */
[----:B------:R-:W-:Y:S02]  /*5f00*/  @!UP0 UIMAD UR38, UR4, UR5, UR38 ;  /* 0x00000005042682a4 */ /* 0x000fe4000f8e0226 */
[----:B------:R-:W-:Y:S02]  /*5f10*/  @!UP0 UIMAD UR37, UR6, UR14, UR37 ;  /* 0x0000000e062582a4 */ /* 0x000fe4000f8e0225 */
[----:B------:R-:W-:Y:S09]  /*5f20*/  ULOP3.LUT UP0, URZ, UR11, 0x1b0, URZ, 0xc0, !UPT ;  /* 0x000001b00bff7892 */ /* 0x000ff2000f80c0ff */
[----:B------:R-:W-:Y:S05]  /*5f30*/  BRA.U !UP0, `(.L_x_95) ;  /* 0x00000001087c7547 */ /* 0x000fea000b800000 */
[----:B------:R-:W1:Y:S01]  /*5f40*/  LDCU.64 UR8, c[0x4][0x80] ;  /* 0x01001000ff0877ac */ /* 0x000e620008000a00 */
[----:B------:R-:W-:Y:S01]  /*5f50*/  MOV R2, 0x0 ;  /* 0x0000000000027802 */ /* 0x000fe20000000f00 */
[----:B------:R-:W-:Y:S02]  /*5f60*/  HFMA2 R12, -RZ, RZ, 0, 5.9604644775390625e-08 ;  /* 0x00000001ff0c7431 */ /* 0x000fe400000001ff */
[----:B------:R-:W-:Y:S01]  /*5f70*/  IMAD.MOV.U32 R8, RZ, RZ, 0x70 ;  /* 0x00000070ff087424 */ /* 0x000fe200078e00ff */
[----:B------:R2:W4:Y:S01]  /*5f80*/  LDC.64 R14, c[0x4][R2] ;  /* 0x01000000020e7b82 */ /* 0x0005220000000a00 */
[----:B------:R-:W3:Y:S01]  /*5f90*/  LDCU.64 UR6, c[0x4][0x88] ;  /* 0x01001100ff0677ac */ /* 0x000ee20008000a00 */
[----:B------:R-:W-:Y:S01]  /*5fa0*/  IMAD.MOV.U32 R13, RZ, RZ, RZ ;  /* 0x000000ffff0d7224 */ /* 0x000fe200078e00ff */
[----:B------:R-:W2:Y:S01]  /*5fb0*/  LDCU.64 UR4, c[0x4][0x8] ;  /* 0x01000100ff0477ac */ /* 0x000ea20008000a00 */
[----:B-1----:R-:W-:Y:S01]  /*5fc0*/  MOV R5, UR9 ;  /* 0x0000000900057c02 */ /* 0x002fe20008000f00 */
[----:B------:R-:W-:Y:S01]  /*5fd0*/  IMAD.U32 R4, RZ, RZ, UR8 ;  /* 0x00000008ff047e24 */ /* 0x000fe2000f8e00ff */
[----:B---3--:R-:W-:Y:S01]  /*5fe0*/  MOV R7, UR7 ;  /* 0x0000000700077c02 */ /* 0x008fe20008000f00 */
[----:B------:R-:W-:Y:S01]  /*5ff0*/  IMAD.U32 R6, RZ, RZ, UR6 ;  /* 0x00000006ff067e24 */ /* 0x000fe2000f8e00ff */
[----:B--2---:R-:W-:Y:S01]  /*6000*/  MOV R11, UR5 ;  /* 0x00000005000b7c02 */ /* 0x004fe20008000f00 */
[----:B------:R-:W-:Y:S02]  /*6010*/  IMAD.U32 R10, RZ, RZ, UR4 ;  /* 0x00000004ff0a7e24 */ /* 0x000fe4000f8e00ff */
[----:B------:R-:W-:Y:S07]  /*6020*/  LEPC R20, `(.L_x_96) ;  /* 0x000000001014794e */ /* 0x000fee0000000000 */
[----:B----45:R-:W-:Y:S05]  /*6030*/  CALL.ABS.NOINC R14 ;  /* 0x000000000e007343 */ /* 0x030fea0003c00000 */
.L_x_96:
[----:B------:R-:W1:Y:S01]  /*6040*/  LDCU.64 UR8, c[0x4][0x80] ;  /* 0x01001000ff0877ac */ /* 0x000e620008000a00 */
[----:B------:R-:W2:Y:S01]  /*6050*/  LDC.64 R2, c[0x4][R2] ;  /* 0x0100000002027b82 */ /* 0x000ea20000000a00 */
[----:B------:R-:W-:Y:S02]  /*6060*/  HFMA2 R12, -RZ, RZ, 0, 5.9604644775390625e-08 ;  /* 0x00000001ff0c7431 */ /* 0x000fe400000001ff */
[----:B------:R-:W-:Y:S02]  /*6070*/  IMAD.MOV.U32 R8, RZ, RZ, 0x70 ;  /* 0x00000070ff087424 */ /* 0x000fe400078e00ff */
[----:B------:R-:W-:Y:S01]  /*6080*/  IMAD.MOV.U32 R13, RZ, RZ, RZ ;  /* 0x000000ffff0d7224 */ /* 0x000fe200078e00ff */
[----:B------:R-:W3:Y:S01]  /*6090*/  LDCU.64 UR6, c[0x4][0x88] ;  /* 0x01001100ff0677ac */ /* 0x000ee20008000a00 */
[----:B------:R-:W4:Y:S01]  /*60a0*/  LDCU.64 UR4, c[0x4][0x8] ;  /* 0x01000100ff0477ac */ /* 0x000f220008000a00 */
[----:B-1----:R-:W-:Y:S02]  /*60b0*/  MOV R4, UR8 ;  /* 0x0000000800047c02 */ /* 0x002fe40008000f00 */
[----:B------:R-:W-:Y:S02]  /*60c0*/  MOV R5, UR9 ;  /* 0x0000000900057c02 */ /* 0x000fe40008000f00 */
[----:B---3--:R-:W-:Y:S01]  /*60d0*/  MOV R7, UR7 ;  /* 0x0000000700077c02 */ /* 0x008fe20008000f00 */
[----:B------:R-:W-:Y:S01]  /*60e0*/  IMAD.U32 R6, RZ, RZ, UR6 ;  /* 0x00000006ff067e24 */ /* 0x000fe2000f8e00ff */
[----:B----4-:R-:W-:Y:S01]  /*60f0*/  MOV R11, UR5 ;  /* 0x00000005000b7c02 */ /* 0x010fe20008000f00 */
[----:B------:R-:W-:Y:S02]  /*6100*/  IMAD.U32 R10, RZ, RZ, UR4 ;  /* 0x00000004ff0a7e24 */ /* 0x000fe4000f8e00ff */
[----:B------:R-:W-:Y:S07]  /*6110*/  LEPC R20, `(.L_x_95) ;  /* 0x000000001014794e */ /* 0x000fee0000000000 */
[----:B--2---:R-:W-:Y:S05]  /*6120*/  CALL.ABS.NOINC R2 ;  /* 0x0000000002007343 */ /* 0x004fea0003c00000 */
.L_x_95:
[----:B------:R-:W-:Y:S02]  /*6130*/  ISETP.NE.U32.AND P0, PT, RZ, UR60, PT ;  /* 0x0000003cff007c0c */ /* 0x000fe4000bf05070 */
[C---:B------:R-:W-:Y:S02]  /*6140*/  ISETP.NE.U32.AND P1, PT, R46.reuse, RZ, PT ;  /* 0x000000ff2e00720c */ /* 0x040fe40003f25070 */
[----:B------:R-:W-:Y:S02]  /*6150*/  ISETP.NE.U32.AND P4, PT, R46, RZ, PT ;  /* 0x000000ff2e00720c */ /* 0x000fe40003f85070 */
[----:B------:R-:W-:Y:S02]  /*6160*/  ISETP.NE.AND.EX P0, PT, RZ, UR61, PT, P0 ;  /* 0x0000003dff007c0c */ /* 0x000fe4000bf05300 */
[C---:B------:R-:W-:Y:S02]  /*6170*/  ISETP.NE.AND.EX P1, PT, R47.reuse, RZ, PT, P1 ;  /* 0x000000ff2f00720c */ /* 0x040fe40003f25310 */
[----:B------:R-:W-:Y:S02]  /*6180*/  ISETP.NE.AND.EX P4, PT, R47, RZ, P0, P4 ;  /* 0x000000ff2f00720c */ /* 0x000fe40000785340 */
[----:B---3--:R-:W-:Y:S02]  /*6190*/  ISETP.NE.U32.AND P5, PT, R42, RZ, PT ;  /* 0x000000ff2a00720c */ /* 0x008fe40003fa5070 */
[----:B------:R-:W-:Y:S02]  /*61a0*/  ISETP.NE.U32.AND P3, PT, RZ, UR60, PT ;  /* 0x0000003cff007c0c */ /* 0x000fe4000bf65070 */
[----:B------:R-:W-:Y:S02]  /*61b0*/  PLOP3.LUT P2, PT, PT, PT, PT, 0x8, 0x80 ;  /* 0x000000000080781c */ /* 0x000fe40003f4e170 */
[----:B------:R-:W-:Y:S02]  /*61c0*/  ISETP.NE.AND.EX P5, PT, R43, RZ, PT, P5 ;  /* 0x000000ff2b00720c */ /* 0x000fe40003fa5350 */
[----:B------:R-:W-:Y:S03]  /*61d0*/  ISETP.NE.AND.EX P3, PT, RZ, UR61, PT, P3 ;  /* 0x0000003dff007c0c */ /* 0x000fe6000bf65330 */
[----:B------:R-:W-:Y:S01]  /*61e0*/  @!P4 PLOP3.LUT P2, PT, P1, PT, PT, 0x80, 0x8 ;  /* 0x000000000008c81c */ /* 0x000fe20000f4f070 */
[----:B------:R-:W-:Y:S01]  /*61f0*/  @!UPT UIADD3 URZ, UPT, UPT, URZ, URZ, URZ ;  /* 0x000000fffffff290 */ /* 0x000fe2000fffe0ff */
[----:B------:R-:W-:Y:S11]  /*6200*/  @!P1 BRA `(.L_x_97) ;  /* 0x0000000000309947 */ /* 0x000ff60003800000 */
[----:B------:R-:W-:Y:S01]  /*6210*/  ISETP.NE.U32.AND P0, PT, R44, RZ, PT ;  /* 0x000000ff2c00720c */ /* 0x000fe20003f05070 */
[----:B------:R-:W1:Y:S01]  /*6220*/  LDCU.64 UR4, c[0x0][0x358] ;  /* 0x00006b00ff0477ac */ /* 0x000e620008000a00 */
[----:B------:R-:W-:Y:S02]  /*6230*/  IMAD.MOV.U32 R49, RZ, RZ, 0x1 ;  /* 0x00000001ff317424 */ /* 0x000fe400078e00ff */
[----:B------:R-:W-:Y:S11]  /*6240*/  ISETP.NE.AND.EX P0, PT, R45, RZ, PT, P0 ;  /* 0x000000ff2d00720c */ /* 0x000ff60003f05300 */
[----:B------:R-:W-:Y:S02]  /*6250*/  @!UPT UIADD3 URZ, UPT, UPT, URZ, URZ, URZ ;  /* 0x000000fffffff290 */ /* 0x000fe4000fffe0ff */
[----:B------:R-:W2:Y:S01]  /*6260*/  @P0 LDC.64 R2, c[0x0][0x888] ;  /* 0x00022200ff020b82 */ /* 0x000ea20000000a00 */
[----:B------:R-:W-:Y:S04]  /*6270*/  @P0 IMAD R0, R46, UR36, RZ ;  /* 0x000000242e000c24 */ /* 0x000fe8000f8e02ff */
[----:B--2---:R-:W-:Y:S04]  /*6280*/  @P0 IMAD.WIDE R2, R0, 0x4, R2 ;  /* 0x0000000400020825 */ /* 0x004fe800078e0202 */
[----:B------:R-:W-:Y:S01]  /*6290*/  HFMA2 R0, -RZ, RZ, 0, 5.9604644775390625e-08 ;  /* 0x00000001ff007431 */ /* 0x000fe200000001ff */
[----:B-1---5:R1:W5:Y:S04]  /*62a0*/  @P0 LDG.E R26, desc[UR4][R2.64] ;  /* 0x00000004021a0981 */ /* 0x022368000c1e1900 */
[----:B------:R-:W-:Y:S01]  /*62b0*/  @!P0 PRMT R49, R0, 0x7610, R49 ;  /* 0x0000761000318816 */ /* 0x000fe20000000031 */
[----:B-1----:R-:W2:Y:S06]  /*62c0*/  @!P0 LDC R26, c[0x0][0x880] ;  /* 0x00022000ff1a8b82 */ /* 0x002eac0000000800 */
.L_x_97:
[----:B------:R-:W-:Y:S05]  /*62d0*/  @!P5 BRA `(.L_x_98) ;  /* 0x000000000024d947 */ /* 0x000fea0003800000 */
[----:B------:R-:W-:Y:S01]  /*62e0*/  ISETP.NE.U32.AND P0, PT, R40, RZ, PT ;  /* 0x000000ff2800720c */ /* 0x000fe20003f05070 */
[----:B------:R-:W1:Y:S03]  /*62f0*/  LDCU.64 UR4, c[0x0][0x358] ;  /* 0x00006b00ff0477ac */ /* 0x000e660008000a00 */
[----:B------:R-:W-:Y:S11]  /*6300*/  ISETP.NE.AND.EX P0, PT, R41, RZ, PT, P0 ;  /* 0x000000ff2900720c */ /* 0x000ff60003f05300 */
[----:B------:R-:W-:Y:S02]  /*6310*/  @!UPT UIADD3 URZ, UPT, UPT, URZ, URZ, URZ ;  /* 0x000000fffffff290 */ /* 0x000fe4000fffe0ff */
[----:B------:R-:W3:Y:S01]  /*6320*/  @P0 LDC.64 R2, c[0x0][0x8a8] ;  /* 0x00022a00ff020b82 */ /* 0x000ee20000000a00 */
[----:B------:R-:W-:Y:S04]  /*6330*/  @P0 IMAD R0, R42, UR36, RZ ;  /* 0x000000242a000c24 */ /* 0x000fe8000f8e02ff */
[----:B---3--:R-:W-:Y:S05]  /*6340*/  @P0 IMAD.WIDE R2, R0, 0x4, R2 ;  /* 0x0000000400020825 */ /* 0x008fea00078e0202 */
[----:B-1---5:R1:W5:Y:S02]  /*6350*/  @P0 LDG.E R24, desc[UR4][R2.64] ;  /* 0x0000000402180981 */ /* 0x022364000c1e1900 */
[----:B-1----:R-:W3:Y:S02]  /*6360*/  @!P0 LDC R24, c[0x0][0x8a0] ;  /* 0x00022800ff188b82 */ /* 0x002ee40000000800 */
.L_x_98:
[----:B--2--5:R-:W-:Y:S01]  /*6370*/  FSETP.NEU.AND P0, PT, R26, RZ, PT ;  /* 0x000000ff1a00720b */ /* 0x024fe20003f0d000 */
[----:B------:R-:W-:Y:S01]  /*6380*/  IMAD.U32 R2, RZ, RZ, UR46 ;  /* 0x0000002eff027e24 */ /* 0x000fe2000f8e00ff */
[----:B------:R-:W-:Y:S01]  /*6390*/  SEL R5, RZ, 0xffffffff, P3 ;  /* 0xffffffffff057807 */ /* 0x000fe20001800000 */
[----:B------:R-:W-:Y:S01]  /*63a0*/  ULOP3.LUT UR4, UR55, 0x1, URZ, 0x3c, !UPT ;  /* 0x0000000137047892 */ /* 0x000fe2000f8e3cff */
[----:B------:R-:W-:Y:S01]  /*63b0*/  @!P4 LOP3.LUT P3, RZ, R49, 0xff, RZ, 0xc0, !PT ;  /* 0x000000ff31ffc812 */ /* 0x000fe2000786c0ff */
[----:B------:R-:W-:Y:S01]  /*63c0*/  BSSY B1, `(.L_x_99) ;  /* 0x000003c000017945 */ /* 0x000fe20003800000 */
[----:B------:R-:W-:Y:S01]  /*63d0*/  @!P4 SEL R0, RZ, 0xffffffff, P0 ;  /* 0xffffffffff00c807 */ /* 0x000fe20000000000 */
[----:B------:R-:W-:Y:S01]  /*63e0*/  IMAD.MOV.U32 R66, RZ, RZ, 0x1 ;  /* 0x00000001ff427424 */ /* 0x000fe200078e00ff */
[----:B------:R-:W-:Y:S01]  /*63f0*/  LEA R2, R2, UR44, 0x3 ;  /* 0x0000002c02027c11 */ /* 0x000fe2000f8e18ff */
[----:B------:R-:W-:Y:S01]  /*6400*/  IMAD.U32 R64, RZ, RZ, UR4 ;  /* 0x00000004ff407e24 */ /* 0x000fe2000f8e00ff */
[----:B------:R-:W-:Y:S01]  /*6410*/  @P2 SEL R0, R5, R0, !P3 ;  /* 0x0000000005002207 */ /* 0x000fe20005800000 */
[----:B------:R-:W-:Y:S01]  /*6420*/  IMAD.U32 R65, RZ, RZ, UR46 ;  /* 0x0000002eff417e24 */ /* 0x000fe2000f8e00ff */
[----:B------:R-:W-:Y:S02]  /*6430*/  LEA R27, R22, UR44, 0x3 ;  /* 0x0000002c161b7c11 */ /* 0x000fe4000f8e18ff */
[----:B------:R-:W-:Y:S02]  /*6440*/  CS2R R38, SRZ ;  /* 0x0000000000267805 */ /* 0x000fe4000001ff00 */
[----:B------:R-:W-:Y:S02]  /*6450*/  @!P4 LOP3.LUT R0, R0, 0x1, RZ, 0xc0, !PT ;  /* 0x000000010000c812 */ /* 0x000fe400078ec0ff */
[----:B------:R-:W-:Y:S02]  /*6460*/  CS2R R36, SRZ ;  /* 0x0000000000247805 */ /* 0x000fe4000001ff00 */
[----:B------:R-:W-:Y:S02]  /*6470*/  SHF.L.U32 R3, R56, 0x1f, RZ ;  /* 0x0000001f38037819 */ /* 0x000fe400000006ff */
[----:B------:R-:W-:Y:S02]  /*6480*/  CS2R R30, SRZ ;  /* 0x00000000001e7805 */ /* 0x000fe4000001ff00 */
[----:B------:R-:W-:Y:S02]  /*6490*/  ISETP.NE.U32.OR P5, PT, R0, 0x1, P4 ;  /* 0x000000010000780c */ /* 0x000fe400027a5470 */
[----:B------:R-:W-:Y:S02]  /*64a0*/  CS2R R28, SRZ ;  /* 0x00000000001c7805 */ /* 0x000fe4000001ff00 */
[----:B------:R-:W-:Y:S02]  /*64b0*/  LEA.HI R25, R22, R22, RZ, 0x1 ;  /* 0x0000001616197211 */ /* 0x000fe400078f08ff */
[----:B------:R-:W-:Y:S02]  /*64c0*/  LOP3.LUT P4, R53, R49, 0xff, RZ, 0xc0, !PT ;  /* 0x000000ff31357812 */ /* 0x000fe4000788c0ff */
[----:B------:R-:W-:Y:S02]  /*64d0*/  SEL R4, RZ, 0xffffffff, P0 ;  /* 0xffffffffff047807 */ /* 0x000fe40000000000 */
[----:B------:R-:W-:Y:S02]  /*64e0*/  P2R R62, PR, RZ, 0x20 ;  /* 0x00000020ff3e7803 */ /* 0x000fe40000000000 */
[----:B------:R-:W-:Y:S02]  /*64f0*/  @P1 SEL R4, R5, R4, !P4 ;  /* 0x0000000405041207 */ /* 0x000fe40006000000 */
[----:B------:R-:W-:Y:S02]  /*6500*/  @P5 SHF.L.U32 R0, R64, 0x1f, RZ ;  /* 0x0000001f40005819 */ /* 0x000fe400000006ff */
[----:B------:R-:W-:Y:S02]  /*6510*/  LOP3.LUT R4, R4, 0x1, RZ, 0xc0, !PT ;  /* 0x0000000104047812 */ /* 0x000fe400078ec0ff */
[----:B------:R1:W2:Y:S02]  /*6520*/  @P5 SYNCS.PHASECHK.TRANS64.TRYWAIT P3, [R2+URZ+0x60], R0 ;  /* 0x00006000020055a7 */ /* 0x0002a400080611ff */
[----:B------:R-:W-:Y:S04]  /*6530*/  ISETP.NE.U32.AND P0, PT, R4, 0x1, PT ;  /* 0x000000010400780c */ /* 0x000fe80003f05070 */
[----:B------:R-:W-:Y:S01]  /*6540*/  P2R R67, PR, RZ, 0x1 ;  /* 0x00000001ff437803 */ /* 0x000fe20000000000 */
[----:B------:R4:W3:Y:S01]  /*6550*/  SYNCS.PHASECHK.TRANS64.TRYWAIT P2, [R27+URZ+0xc0], R3 ;  /* 0x0000c0031b0075a7 */ /* 0x0008e200080411ff */
[C---:B-1----:R-:W-:Y:S01]  /*6560*/  IMAD.SHL.U32 R0, R25.reuse, 0x20, RZ ;  /* 0x0000002019007824 */ /* 0x042fe200078e00ff */
[----:B------:R-:W-:Y:S04]  /*6570*/  LOP3.LUT R25, R25, 0xffe, RZ, 0xc0, !PT ;  /* 0x00000ffe19197812 */ /* 0x000fe800078ec0ff */
[----:B------:R-:W-:Y:S01]  /*6580*/  LOP3.LUT R0, R0, 0xffffffc0, RZ, 0xc0, !PT ;  /* 0xffffffc000007812 */ /* 0x000fe200078ec0ff */
[----:B------:R-:W-:Y:S04]  /*6590*/  IMAD.IADD R25, R22, 0x1, -R25 ;  /* 0x0000000116197824 */ /* 0x000fe800078e0a19 */
[----:B------:R-:W-:Y:S04]  /*65a0*/  IMAD.IADD R0, R23, 0x1, R0 ;  /* 0x0000000117007824 */ /* 0x000fe800078e0200 */
[----:B------:R-:W-:Y:S01]  /*65b0*/  IMAD R25, R25, 0x100000, R0 ;  /* 0x0010000019197824 */ /* 0x000fe200078e0200 */
[----:B--2---:R-:W-:Y:S01]  /*65c0*/  @P5 SEL R66, RZ, 0x1, !P3 ;  /* 0x00000001ff425807 */ /* 0x004fe20005800000 */
[----:B----4-:R-:W-:Y:S06]  /*65d0*/  @!P5 BRA `(.L_x_100) ;  /* 0x000000000068d947 */ /* 0x010fec0003800000 */
[----:B------:R-:W-:Y:S01]  /*65e0*/  HFMA2 R31, -RZ, RZ, 0, 0 ;  /* 0x00000000ff1f7431 */ /* 0x000fe200000001ff */
[----:B------:R-:W-:Y:S01]  /*65f0*/  ISETP.NE.AND P0, PT, R66, RZ, PT ;  /* 0x000000ff4200720c */ /* 0x000fe20003f05270 */
[----:B------:R-:W-:Y:S01]  /*6600*/  IMAD.U32 R0, RZ, RZ, UR46 ;  /* 0x0000002eff007e24 */ /* 0x000fe2000f8e00ff */
[----:B------:R-:W-:Y:S11]  /*6610*/  BSSY B0, `(.L_x_101) ;  /* 0x0000005000007945 */ /* 0x000ff60003800000 */
[----:B------:R-:W-:Y:S05]  /*6620*/  @P0 BRA `(.L_x_102) ;  /* 0x00000000000c0947 */ /* 0x000fea0003800000 */
[----:B------:R-:W-:Y:S04]  /*6630*/  SHF.L.U32 R4, R64, 0x1f, RZ ;  /* 0x0000001f40047819 */ /* 0x000fe800000006ff */
[----:B------:R-:W1:Y:S02]  /*6640*/  SYNCS.PHASECHK.TRANS64.TRYWAIT P0, [R2+URZ+0x60], R4 ;  /* 0x00006004020075a7 */ /* 0x000e6400080011ff */
[----:B-1----:R-:W-:Y:S05]  /*6650*/  @!P0 BRA `(.L_x_103) ;  /* 0x0000001c00e88947 */ /* 0x002fea0003800000 */
.L_x_102:
[----:B------:R-:W-:Y:S05]  /*6660*/  BSYNC B0 ;  /* 0x0000000000007941 */ /* 0x000fea0003800000 */
.L_x_101:
[----:B------:R-:W-:Y:S01]  /*6670*/  ISETP.NE.AND P0, PT, R67, RZ, PT ;  /* 0x000000ff4300720c */ /* 0x000fe20003f05270 */
[----:B------:R-:W-:Y:S01]  /*6680*/  IMAD.MOV.U32 R30, RZ, RZ, RZ ;  /* 0x000000ffff1e7224 */ /* 0x000fe200078e00ff */
[----:B------:R-:W-:Y:S02]  /*6690*/  CS2R R28, SRZ ;  /* 0x00000000001c7805 */ /* 0x000fe4000001ff00 */
[----:B------:R-:W-:Y:S02]  /*66a0*/  CS2R R38, SRZ ;  /* 0x0000000000267805 */ /* 0x000fe4000001ff00 */
[----:B------:R-:W-:Y:S07]  /*66b0*/  CS2R R36, SRZ ;  /* 0x0000000000247805 */ /* 0x000fee000001ff00 */
[----:B-1----:R-:W-:Y:S01]  /*66c0*/  @P0 IMAD R2, R0, 0x800, R48 ;  /* 0x0000080000020824 */ /* 0x002fe200078e0230 */
[----:B------:R-:W-:Y:S05]  /*66d0*/  @P0 WARPSYNC.ALL ;  /* 0x0000000000000948 */ /* 0x000fea0003800000 */
[----:B------:R-:W-:Y:S01]  /*66e0*/  @P0 LEA R2, R2, UR44, 0x1 ;  /* 0x0000002c02020c11 */ /* 0x000fe2000f8e08ff */
[----:B------:R-:W-:Y:S04]  /*66f0*/  UIADD3 UR4, UPT, UPT, UR46, 0x1, URZ ;  /* 0x000000012e047890 */ /* 0x000fe8000fffe0ff */
[----:B------:R1:W2:Y:S01]  /*6700*/  @P0 LDSM.16.M88.4 R28, [R2+0x200] ;  /* 0x00020000021c083b */ /* 0x0002a20000000200 */
[----:B------:R-:W-:Y:S01]  /*6710*/  UISETP.NE.AND UP0, UPT, UR4, 0x3, UPT ;  /* 0x000000030400788c */ /* 0x000fe2000bf05270 */
[----:B------:R-:W-:Y:S03]  /*6720*/  @P0 IMAD R0, R57, 0x2, R2 ;  /* 0x0000000239000824 */ /* 0x000fe600078e0202 */
[----:B------:R-:W-:Y:S02]  /*6730*/  USEL UR5, URZ, 0x1, UP0 ;  /* 0x00000001ff057887 */ /* 0x000fe40008000000 */
[----:B------:R1:W4:Y:S01]  /*6740*/  @P0 LDSM.16.M88.4 R36, [R0+0x200] ;  /* 0x000200000024083b */ /* 0x0003220000000200 */
[----:B------:R-:W-:Y:S03]  /*6750*/  USEL UR4, UR4, URZ, UP0 ;  /* 0x000000ff04047287 */ /* 0x000fe60008000000 */
[----:B------:R-:W-:Y:S03]  /*6760*/  LOP3.LUT R64, R64, UR5, RZ, 0x3c, !PT ;  /* 0x0000000540407c12 */ /* 0x000fe6000f8e3cff */
[----:B------:R-:W-:Y:S02]  /*6770*/  IMAD.U32 R65, RZ, RZ, UR4 ;  /* 0x00000004ff417e24 */ /* 0x000fe4000f8e00ff */
.L_x_100:
[----:B------:R-:W-:Y:S05]  /*6780*/  BSYNC B1 ;  /* 0x0000000000017941 */ /* 0x000fea0003800000 */
.L_x_99:
[----:B-1----:R-:W-:Y:S04]  /*6790*/  SHF.R.U32.HI R0, RZ, 0x15, R25 ;  /* 0x00000015ff007819 */ /* 0x002fe80000011619 */
[----:B------:R-:W-:Y:S01]  /*67a0*/  LOP3.LUT P0, RZ, R0, 0x3, R50, 0x48, !PT ;  /* 0x0000000300ff7812 */ /* 0x000fe20007804832 */
[----:B------:R-:W-:Y:S01]  /*67b0*/  @!UPT UIADD3 URZ, UPT, UPT, URZ, URZ, URZ ;  /* 0x000000fffffff290 */ /* 0x000fe2000fffe0ff */
[----:B---3--:R-:W-:Y:S11]  /*67c0*/  @P2 BRA `(.L_x_104) ;  /* 0x0000000000082947 */ /* 0x008ff60003800000 */
[----:B------:R-:W1:Y:S02]  /*67d0*/  SYNCS.PHASECHK.TRANS64.TRYWAIT P1, [R27+URZ+0xc0], R3 ;  /* 0x0000c0031b0075a7 */ /* 0x000e6400080211ff */
[----:B-1----:R-:W-:Y:S05]  /*67e0*/  @!P1 BRA `(.L_x_105) ;  /* 0x0000001c00989947 */ /* 0x002fea0003800000 */
.L_x_104:
[----:B------:R-:W-:Y:S05]  /*67f0*/  @!P0 BRA `(.L_x_106) ;  /* 0x0000000000408947 */ /* 0x000fea0003800000 */
[----:B------:R-:W3:Y:S01]  /*6800*/  LDCU.64 UR8, c[0x4][0x70] ;  /* 0x01000e00ff0877ac */ /* 0x000ee20008000a00 */
[----:B-1----:R-:W-:Y:S01]  /*6810*/  MOV R3, 0x0 ;  /* 0x0000000000037802 */ /* 0x002fe20000000f00 */
[----:B------:R-:W-:Y:S02]  /*6820*/  HFMA2 R12, -RZ, RZ, 0, 5.9604644775390625e-08 ;  /* 0x00000001ff0c7431 */ /* 0x000fe400000001ff */
[----:B------:R-:W-:Y:S02]  /*6830*/  IMAD.MOV.U32 R8, RZ, RZ, 0x192 ;  /* 0x00000192ff087424 */ /* 0x000fe400078e00ff */
[----:B------:R-:W-:Y:S01]  /*6840*/  IMAD.MOV.U32 R13, RZ, RZ, RZ ;  /* 0x000000ffff0d7224 */ /* 0x000fe200078e00ff */
[----:B------:R-:W1:Y:S01]  /*6850*/  LDCU.64 UR6, c[0x4][0x78] ;  /* 0x01000f00ff0677ac */ /* 0x000e620008000a00 */
[----:B------:R-:W2:Y:S01]  /*6860*/  LDC.64 R2, c[0x4][R3] ;  /* 0x0100000003027b82 */ /* 0x000ea20000000a00 */
[----:B------:R-:W5:Y:S01]  /*6870*/  LDCU.64 UR4, c[0x4][0x10] ;  /* 0x01000200ff0477ac */ /* 0x000f620008000a00 */
[----:B---3--:R-:W-:Y:S01]  /*6880*/  MOV R5, UR9 ;  /* 0x0000000900057c02 */ /* 0x008fe20008000f00 */
[----:B------:R-:W-:Y:S01]  /*6890*/  IMAD.U32 R4, RZ, RZ, UR8 ;  /* 0x00000008ff047e24 */ /* 0x000fe2000f8e00ff */
[----:B-1----:R-:W-:Y:S01]  /*68a0*/  MOV R7, UR7 ;  /* 0x0000000700077c02 */ /* 0x002fe20008000f00 */
[----:B------:R-:W-:Y:S01]  /*68b0*/  IMAD.U32 R6, RZ, RZ, UR6 ;  /* 0x00000006ff067e24 */ /* 0x000fe2000f8e00ff */
[----:B-----5:R-:W-:Y:S01]  /*68c0*/  MOV R11, UR5 ;  /* 0x00000005000b7c02 */ /* 0x020fe20008000f00 */
[----:B------:R-:W-:Y:S02]  /*68d0*/  IMAD.U32 R10, RZ, RZ, UR4 ;  /* 0x00000004ff0a7e24 */ /* 0x000fe4000f8e00ff */
[----:B------:R-:W-:Y:S07]  /*68e0*/  LEPC R20, `(.L_x_106) ;  /* 0x000000001014794e */ /* 0x000fee0000000000 */
[----:B--2-4-:R-:W-:Y:S05]  /*68f0*/  CALL.ABS.NOINC R2 ;  /* 0x0000000002007343 */ /* 0x014fea0003c00000 */
.L_x_106:
[----:B-12---:R-:W-:Y:S01]  /*6900*/  SHF.L.U32 R3, R28, 0x10, RZ ;  /* 0x000000101c037819 */ /* 0x006fe200000006ff */
[----:B------:R-:W-:Y:S05]  /*6910*/  WARPSYNC.ALL ;  /* 0x0000000000007948 */ /* 0x000fea0003800000 */
[----:B------:R-:W-:Y:S01]  /*6920*/  R2UR UR4, R25 ;  /* 0x00000000190472ca */ /* 0x000fe200000e0000 */
[----:B------:R-:W-:Y:S01]  /*6930*/  BSSY.RECONVERGENT B0, `(.L_x_107) ;  /* 0x0000051000007945 */ /* 0x000fe20003800200 */
[----:B------:R-:W-:Y:S02]  /*6940*/  SHF.L.U32 R20, R30, 0x10, RZ ;  /* 0x000000101e147819 */ /* 0x000fe400000006ff */
[----:B------:R-:W-:Y:S02]  /*6950*/  SHF.L.U32 R63, R57, 0x1, RZ ;  /* 0x00000001393f7819 */ /* 0x000fe400000006ff */
[----:B------:R-:W-:Y:S07]  /*6960*/  ISETP.NE.AND P0, PT, R58, RZ, PT ;  /* 0x000000ff3a00720c */ /* 0x000fee0003f05270 */
[----:B------:R-:W1:Y:S02]  /*6970*/  LDTM.16dp256bit.x4 R4, tmem[UR4] ;  /* 0x00000004000479ee */ /* 0x000e640008120000 */
[----:B-1----:R-:W-:Y:S01]  /*6980*/  FMUL R0, R24, R4 ;  /* 0x0000000418007220 */ /* 0x002fe20000400000 */
[----:B------:R-:W-:Y:S01]  /*6990*/  LOP3.LUT R4, R28, 0xffff0000, RZ, 0xc0, !PT ;  /* 0xffff00001c047812 */ /* 0x000fe200078ec0ff */
[----:B------:R-:W-:Y:S01]  /*69a0*/  FMUL R2, R24, R5 ;  /* 0x0000000518027220 */ /* 0x000fe20000400000 */
[C---:B------:R-:W-:Y:S01]  /*69b0*/  SHF.L.U32 R5, R29.reuse, 0x10, RZ ;  /* 0x000000101d057819 */ /* 0x040fe200000006ff */
[----:B------:R-:W-:Y:S01]  /*69c0*/  FFMA R0, R26, R3, R0 ;  /* 0x000000031a007223 */ /* 0x000fe20000000000 */
[----:B------:R-:W-:Y:S01]  /*69d0*/  FMUL R3, R24, R6 ;  /* 0x0000000618037220 */ /* 0x000fe20000400000 */
[----:B------:R-:W-:Y:S01]  /*69e0*/  LOP3.LUT R6, R29, 0xffff0000, RZ, 0xc0, !PT ;  /* 0xffff00001d067812 */ /* 0x000fe200078ec0ff */
[----:B------:R-:W-:Y:S01]  /*69f0*/  FFMA R2, R26, R4, R2 ;  /* 0x000000041a027223 */ /* 0x000fe20000000002 */
[----:B------:R-:W-:Y:S01]  /*6a00*/  FMUL R7, R24, R7 ;  /* 0x0000000718077220 */ /* 0x000fe20000400000 */
[----:B------:R-:W-:Y:S01]  /*6a10*/  FFMA R3, R26, R5, R3 ;  /* 0x000000051a037223 */ /* 0x000fe20000000003 */
[C---:B------:R-:W-:Y:S01]  /*6a20*/  FMUL R4, R24.reuse, R8 ;  /* 0x0000000818047220 */ /* 0x040fe20000400000 */
[----:B------:R-:W-:Y:S01]  /*6a30*/  FMUL R5, R24, R9 ;  /* 0x0000000918057220 */ /* 0x000fe20000400000 */
[----:B------:R-:W-:Y:S01]  /*6a40*/  F2FP.BF16.F32.PACK_AB R32, R2, R0 ;  /* 0x000000000220723e */ /* 0x000fe200000010ff */
[----:B------:R-:W-:Y:S01]  /*6a50*/  FFMA R7, R26, R6, R7 ;  /* 0x000000061a077223 */ /* 0x000fe20000000007 */
[----:B------:R-:W-:Y:S01]  /*6a60*/  LOP3.LUT R0, R30, 0xffff0000, RZ, 0xc0, !PT ;  /* 0xffff00001e007812 */ /* 0x000fe200078ec0ff */
[----:B------:R-:W-:Y:S01]  /*6a70*/  FFMA R4, R26, R20, R4 ;  /* 0x000000141a047223 */ /* 0x000fe20000000004 */
[----:B------:R-:W-:Y:S01]  /*6a80*/  SHF.L.U32 R2, R31, 0x10, RZ ;  /* 0x000000101f027819 */ /* 0x000fe200000006ff */
[----:B------:R-:W-:Y:S01]  /*6a90*/  FMUL R6, R24, R10 ;  /* 0x0000000a18067220 */ /* 0x000fe20000400000 */
[----:B------:R-:W-:Y:S01]  /*6aa0*/  F2FP.BF16.F32.PACK_AB R33, R7, R3 ;  /* 0x000000030721723e */ /* 0x000fe200000010ff */
[C---:B------:R-:W-:Y:S01]  /*6ab0*/  FFMA R5, R26.reuse, R0, R5 ;  /* 0x000000001a057223 */ /* 0x040fe20000000005 */
[----:B------:R-:W-:Y:S01]  /*6ac0*/  LOP3.LUT R3, R31, 0xffff0000, RZ, 0xc0, !PT ;  /* 0xffff00001f037812 */ /* 0x000fe200078ec0ff */
[----:B------:R-:W-:Y:S01]  /*6ad0*/  FFMA R6, R26, R2, R6 ;  /* 0x000000021a067223 */ /* 0x000fe20000000006 */
[----:B----4-:R-:W-:Y:S01]  /*6ae0*/  SHF.L.U32 R7, R36, 0x10, RZ ;  /* 0x0000001024077819 */ /* 0x010fe200000006ff */
[----:B------:R-:W-:Y:S01]  /*6af0*/  FMUL R11, R24, R11 ;  /* 0x0000000b180b7220 */ /* 0x000fe20000400000 */
[----:B------:R-:W-:Y:S01]  /*6b00*/  LOP3.LUT R0, R36, 0xffff0000, RZ, 0xc0, !PT ;  /* 0xffff000024007812 */ /* 0x000fe200078ec0ff */
[C---:B------:R-:W-:Y:S01]  /*6b10*/  FMUL R8, R24.reuse, R12 ;  /* 0x0000000c18087220 */ /* 0x040fe20000400000 */
[----:B------:R-:W-:Y:S01]  /*6b20*/  SHF.L.U32 R2, R37, 0x10, RZ ;  /* 0x0000001025027819 */ /* 0x000fe200000006ff */
[----:B------:R-:W-:Y:S01]  /*6b30*/  FMUL R9, R24, R13 ;  /* 0x0000000d18097220 */ /* 0x000fe20000400000 */
[----:B------:R-:W-:Y:S01]  /*6b40*/  F2FP.BF16.F32.PACK_AB R34, R5, R4 ;  /* 0x000000040522723e */ /* 0x000fe200000010ff */
[C---:B------:R-:W-:Y:S01]  /*6b50*/  FFMA R11, R26.reuse, R3, R11 ;  /* 0x000000031a0b7223 */ /* 0x040fe2000000000b */
[----:B------:R-:W-:Y:S01]  /*6b60*/  MOV R5, UR46 ;  /* 0x0000002e00057c02 */ /* 0x000fe20008000f00 */
[C---:B------:R-:W-:Y:S01]  /*6b70*/  FFMA R8, R26.reuse, R7, R8 ;  /* 0x000000071a087223 */ /* 0x040fe20000000008 */
[----:B------:R-:W-:Y:S01]  /*6b80*/  SHF.L.U32 R3, R39, 0x10, RZ ;  /* 0x0000001027037819 */ /* 0x000fe200000006ff */
[----:B------:R-:W-:Y:S01]  /*6b90*/  FFMA R9, R26, R0, R9 ;  /* 0x000000001a097223 */ /* 0x000fe20000000009 */
[----:B------:R-:W-:Y:S01]  /*6ba0*/  LOP3.LUT R0, R37, 0xffff0000, RZ, 0xc0, !PT ;  /* 0xffff000025007812 */ /* 0x000fe200078ec0ff */
[C---:B------:R-:W-:Y:S01]  /*6bb0*/  FMUL R10, R24.reuse, R14 ;  /* 0x0000000e180a7220 */ /* 0x040fe20000400000 */
[----:B------:R-:W-:Y:S01]  /*6bc0*/  LOP3.LUT R4, R39, 0xffff0000, RZ, 0xc0, !PT ;  /* 0xffff000027047812 */ /* 0x000fe200078ec0ff */
[C---:B------:R-:W-:Y:S01]  /*6bd0*/  FMUL R15, R24.reuse, R15 ;  /* 0x0000000f180f7220 */ /* 0x040fe20000400000 */
[----:B------:R-:W-:Y:S01]  /*6be0*/  FMUL R12, R24, R16 ;  /* 0x00000010180c7220 */ /* 0x000fe20000400000 */
[----:B------:R-:W-:Y:S01]  /*6bf0*/  FFMA R10, R26, R2, R10 ;  /* 0x000000021a0a7223 */ /* 0x000fe2000000000a */
[----:B------:R-:W-:Y:S01]  /*6c00*/  LOP3.LUT R2, R38, 0xffff0000, RZ, 0xc0, !PT ;  /* 0xffff000026027812 */ /* 0x000fe200078ec0ff */
[----:B------:R-:W-:Y:S01]  /*6c10*/  FFMA R15, R26, R0, R15 ;  /* 0x000000001a0f7223 */ /* 0x000fe2000000000f */
[----:B------:R-:W-:Y:S01]  /*6c20*/  SHF.L.U32 R0, R38, 0x10, RZ ;  /* 0x0000001026007819 */ /* 0x000fe200000006ff */
[C---:B------:R-:W-:Y:S01]  /*6c30*/  FMUL R13, R24.reuse, R17 ;  /* 0x00000011180d7220 */ /* 0x040fe20000400000 */
[C---:B------:R-:W-:Y:S01]  /*6c40*/  FMUL R14, R24.reuse, R18 ;  /* 0x00000012180e7220 */ /* 0x040fe20000400000 */
[----:B------:R-:W-:Y:S01]  /*6c50*/  FMUL R19, R24, R19 ;  /* 0x0000001318137220 */ /* 0x000fe20000400000 */
[----:B------:R-:W-:Y:S01]  /*6c60*/  LEA R5, R5, R48, 0xb ;  /* 0x0000003005057211 */ /* 0x000fe200078e58ff */
[C---:B------:R-:W-:Y:S01]  /*6c70*/  FFMA R12, R26.reuse, R0, R12 ;  /* 0x000000001a0c7223 */ /* 0x040fe2000000000c */
[C---:B------:R-:W-:Y:S01]  /*6c80*/  FFMA R13, R26.reuse, R2, R13 ;  /* 0x000000021a0d7223 */ /* 0x040fe2000000000d */
[C---:B------:R-:W-:Y:S01]  /*6c90*/  FFMA R14, R26.reuse, R3, R14 ;  /* 0x000000031a0e7223 */ /* 0x040fe2000000000e */
[----:B------:R-:W-:Y:S01]  /*6ca0*/  FFMA R19, R26, R4, R19 ;  /* 0x000000041a137223 */ /* 0x000fe20000000013 */
[----:B------:R-:W-:Y:S02]  /*6cb0*/  F2FP.BF16.F32.PACK_AB R35, R11, R6 ;  /* 0x000000060b23723e */ /* 0x000fe400000010ff */
[----:B------:R-:W-:Y:S02]  /*6cc0*/  LEA R5, R5, UR44, 0x1 ;  /* 0x0000002c05057c11 */ /* 0x000fe4000f8e08ff */
[----:B------:R-:W-:Y:S02]  /*6cd0*/  F2FP.BF16.F32.PACK_AB R8, R9, R8 ;  /* 0x000000080908723e */ /* 0x000fe400000010ff */
[----:B------:R-:W-:Y:S01]  /*6ce0*/  F2FP.BF16.F32.PACK_AB R9, R15, R10 ;  /* 0x0000000a0f09723e */ /* 0x000fe200000010ff */
[----:B------:R1:W-:Y:S01]  /*6cf0*/  STSM.16.M88.4 [R5+0x200], R32 ;  /* 0x0002002005007844 */ /* 0x0003e20000000200 */
[----:B------:R-:W-:Y:S02]  /*6d00*/  F2FP.BF16.F32.PACK_AB R10, R13, R12 ;  /* 0x0000000c0d0a723e */ /* 0x000fe400000010ff */
[----:B------:R-:W-:Y:S02]  /*6d10*/  F2FP.BF16.F32.PACK_AB R11, R19, R14 ;  /* 0x0000000e130b723e */ /* 0x000fe400000010ff */
[----:B------:R-:W-:Y:S05]  /*6d20*/  IADD3 R0, PT, PT, R63, 0x200, R5 ;  /* 0x000002003f007810 */ /* 0x000fea0007ffe005 */
[----:B------:R1:W-:Y:S01]  /*6d30*/  STSM.16.M88.4 [R0], R8 ;  /* 0x0000000800007844 */ /* 0x0003e20000000200 */
[----:B------:R-:W-:Y:S01]  /*6d40*/  @!PT LDS RZ, [RZ] ;  /* 0x00000000fffff984 */ /* 0x000fe20000000800 */
[----:B------:R-:W-:Y:S01]  /*6d50*/  @!PT LDS RZ, [RZ] ;  /* 0x00000000fffff984 */ /* 0x000fe20000000800 */
[----:B------:R-:W-:Y:S01]  /*6d60*/  @!PT LDS RZ, [RZ] ;  /* 0x00000000fffff984 */ /* 0x000fe20000000800 */
[----:B------:R-:W-:Y:S01]  /*6d70*/  @!PT LDS RZ, [RZ] ;  /* 0x00000000fffff984 */ /* 0x000fe20000000800 */
[----:B------:R2:W-:Y:S07]  /*6d80*/  MEMBAR.ALL.CTA ;  /* 0x0000000000007992 */ /* 0x0005ee0000008000 */
[----:B--2---:R-:W2:Y:S02]  /*6d90*/  FENCE.VIEW.ASYNC.S ;  /* 0x00000000000073c6 */ /* 0x004ea40000000000 */
[----:B--2---:R-:W-:Y:S06]  /*6da0*/  BAR.SYNC.DEFER_BLOCKING 0x1, 0x80 ;  /* 0x0042000000007b1d */ /* 0x004fec0000010000 */
[----:B------:R-:W-:Y:S05]  /*6db0*/  @P0 BRA `(.L_x_108) ;  /* 0x0000000000200947 */ /* 0x000fea0003800000 */
[----:B------:R-:W2:Y:S01]  /*6dc0*/  LDCU.64 UR6, c[0x0][0x348] ;  /* 0x00006900ff0677ac */ /* 0x000ea20008000a00 */
[----:B------:R-:W-:Y:S01]  /*6dd0*/  ULEA UR5, UR46, UR44, 0xc ;  /* 0x0000002c2e057291 */ /* 0x000fe2000f8e60ff */
[----:B------:R-:W-:Y:S03]  /*6de0*/  UMOV UR51, UR36 ;  /* 0x0000002400337c82 */ /* 0x000fe60008000000 */
[----:B------:R-:W-:Y:S02]  /*6df0*/  UIADD3 UR48, UPT, UPT, UR5, 0x200, URZ ;  /* 0x0000020005307890 */ /* 0x000fe4000fffe0ff */
[----:B--2---:R-:W-:Y:S04]  /*6e00*/  UIADD3 UR4, UP0, UPT, UR6, 0x680, URZ ;  /* 0x0000068006047890 */ /* 0x004fe8000ff1e0ff */
[----:B------:R-:W-:Y:S09]  /*6e10*/  UIADD3.X UR5, UPT, UPT, URZ, UR7, URZ, UP0, !UPT ;  /* 0x00000007ff057290 */ /* 0x000ff200087fe4ff */
[----:B------:R2:W-:Y:S02]  /*6e20*/  UTMASTG.3D [UR48], [UR4] ;  /* 0x00000030040073b5 */ /* 0x0005e40008010000 */
[----:B--2---:R0:W-:Y:S02]  /*6e30*/  UTMACMDFLUSH ;  /* 0x00000000000079b7 */ /* 0x0041e40000000000 */
.L_x_108:
[----:B------:R-:W-:Y:S05]  /*6e40*/  BSYNC.RECONVERGENT B0 ;  /* 0x0000000000007941 */ /* 0x000fea0003800200 */
.L_x_107:
[----:B------:R-:W-:Y:S01]  /*6e50*/  UIADD3 UR47, UPT, UPT, UR46, 0x1, URZ ;  /* 0x000000012e2f7890 */ /* 0x000fe2000fffe0ff */
[----:B------:R-:W-:Y:S03]  /*6e60*/  BSSY.RECONVERGENT B0, `(.L_x_109) ;  /* 0x0000005000007945 */ /* 0x000fe60003800200 */
[----:B------:R-:W-:Y:S04]  /*6e70*/  UISETP.NE.AND UP0, UPT, UR47, 0x3, UPT ;  /* 0x000000032f00788c */ /* 0x000fe8000bf05270 */
[----:B------:R-:W-:Y:S01]  /*6e80*/  USEL UR45, UR47, URZ, UP0 ;  /* 0x000000ff2f2d7287 */ /* 0x000fe20008000000 */
[----:B------:R-:W-:Y:S11]  /*6e90*/  @P0 BRA `(.L_x_110) ;  /* 0x0000000000040947 */ /* 0x000ff60003800000 */
[----:B------:R-:W-:Y:S04]  /*6ea0*/  DEPBAR.LE SB0, 0x1 ;  /* 0x000080400000791a */ /* 0x000fe80000000000 */
.L_x_110:
[----:B------:R-:W-:Y:S05]  /*6eb0*/  BSYNC.RECONVERGENT B0 ;  /* 0x0000000000007941 */ /* 0x000fea0003800200 */
.L_x_109:
[----:B------:R-:W-:Y:S01]  /*6ec0*/  BAR.SYNC.DEFER_BLOCKING 0x1, 0x80 ;  /* 0x0042000000007b1d */ /* 0x000fe20000010000 */
[----:B------:R-:W-:Y:S01]  /*6ed0*/  ISETP.NE.AND P1, PT, R62, RZ, PT ;  /* 0x000000ff3e00720c */ /* 0x000fe20003f25270 */
[----:B------:R-:W-:Y:S01]  /*6ee0*/  UISETP.NE.AND UP0, UPT, UR53, URZ, UPT ;  /* 0x000000ff3500728c */ /* 0x000fe2000bf05270 */
[----:B------:R-:W-:Y:S11]  /*6ef0*/  LEA R2, R65, UR44, 0x3 ;  /* 0x0000002c41027c11 */ /* 0x000ff6000f8e18ff */
[----:B------:R-:W-:Y:S01]  /*6f00*/  @P1 SHF.L.U32 R3, R64, 0x1f, RZ ;  /* 0x0000001f40031819 */ /* 0x000fe200000006ff */
[----:B------:R-:W-:Y:S06]  /*6f10*/  BRA.U !UP0, `(.L_x_111) ;  /* 0x0000000108247547 */ /* 0x000fec000b800000 */
[----:B------:R-:W-:Y:S01]  /*6f20*/  IMAD.U32 R4, RZ, RZ, UR52 ;  /* 0x00000034ff047e24 */ /* 0x000fe2000f8e00ff */
[----:B-1----:R-:W-:Y:S01]  /*6f30*/  MOV R0, UR54 ;  /* 0x0000003600007c02 */ /* 0x002fe20008000f00 */
[----:B------:R-:W-:Y:S03]  /*6f40*/  UIADD3 UR4, UPT, UPT, UR52, 0x1, URZ ;  /* 0x0000000134047890 */ /* 0x000fe6000fffe0ff */
[----:B------:R-:W-:Y:S01]  /*6f50*/  @P1 LEA R4, R4, UR44, 0x3 ;  /* 0x0000002c04041c11 */ /* 0x000fe2000f8e18ff */
[----:B------:R-:W-:Y:S04]  /*6f60*/  UISETP.NE.AND UP0, UPT, UR4, 0x3, UPT ;  /* 0x000000030400788c */ /* 0x000fe8000bf05270 */
[----:B------:R-:W-:Y:S01]  /*6f70*/  @P1 VIADD R4, R4, 0x78 ;  /* 0x0000007804041836 */ /* 0x000fe20000000000 */
[----:B------:R-:W-:Y:S04]  /*6f80*/  USEL UR52, UR4, URZ, UP0 ;  /* 0x000000ff04347287 */ /* 0x000fe80008000000 */
[----:B------:R-:W-:Y:S04]  /*6f90*/  @P1 PRMT R0, R0, 0x654, R4 ;  /* 0x0000065400001816 */ /* 0x000fe80000000004 */
[----:B------:R2:W-:Y:S04]  /*6fa0*/  @P1 SYNCS.ARRIVE.TRANS64.RED.A1T0 RZ, [R0+URZ], RZ ;  /* 0x000000ff00ff19a7 */ /* 0x0005e800081004ff */
.L_x_111:
[----:B------:R-:W3:Y:S01]  /*6fb0*/  @P1 SYNCS.PHASECHK.TRANS64.TRYWAIT P0, [R2+URZ+0x60], R3 ;  /* 0x00006003020015a7 */ /* 0x000ee200080011ff */
[----:B------:R-:W-:Y:S01]  /*6fc0*/  BSSY B1, `(.L_x_112) ;  /* 0x0000013000017945 */ /* 0x000fe20003800000 */
[----:B---3--:R-:W-:Y:S03]  /*6fd0*/  @P1 SEL R66, RZ, 0x1, !P0 ;  /* 0x00000001ff421807 */ /* 0x008fe60004000000 */
[----:B------:R-:W-:Y:S05]  /*6fe0*/  @!P1 BRA `(.L_x_113) ;  /* 0x0000000000409947 */ /* 0x000fea0003800000 */
[----:B------:R-:W-:Y:S01]  /*6ff0*/  ISETP.NE.AND P1, PT, R67, RZ, PT ;  /* 0x000000ff4300720c */ /* 0x000fe20003f25270 */
[----:B------:R-:W-:Y:S01]  /*7000*/  BSSY B0, `(.L_x_114) ;  /* 0x0000009000007945 */ /* 0x000fe20003800000 */
[----:B------:R-:W-:Y:S11]  /*7010*/  ISETP.NE.AND P0, PT, R66, RZ, PT ;  /* 0x000000ff4200720c */ /* 0x000ff60003f05270 */
[----:B------:R-:W-:Y:S05]  /*7020*/  @P1 IMAD R3, R65, 0x800, R48 ;  /* 0x0000080041031824 */ /* 0x000fea00078e0230 */
[----:B------:R-:W-:Y:S05]  /*7030*/  @P1 LEA R3, R3, UR44, 0x1 ;  /* 0x0000002c03031c11 */ /* 0x000fea000f8e08ff */
[----:B-12---:R-:W-:Y:S01]  /*7040*/  @P1 IMAD.IADD R0, R63, 0x1, R3 ;  /* 0x000000013f001824 */ /* 0x006fe200078e0203 */
[----:B------:R-:W-:Y:S06]  /*7050*/  @P0 BRA `(.L_x_115) ;  /* 0x00000000000c0947 */ /* 0x000fec0003800000 */
[----:B------:R-:W-:Y:S04]  /*7060*/  SHF.L.U32 R64, R64, 0x1f, RZ ;  /* 0x0000001f40407819 */ /* 0x000fe800000006ff */
[----:B------:R-:W1:Y:S02]  /*7070*/  SYNCS.PHASECHK.TRANS64.TRYWAIT P0, [R2+URZ+0x60], R64 ;  /* 0x00006040020075a7 */ /* 0x000e6400080011ff */
[----:B-1----:R-:W-:Y:S05]  /*7080*/  @!P0 BRA `(.L_x_116) ;  /* 0x0000001400848947 */ /* 0x002fea0003800000 */
.L_x_115:
[----:B------:R-:W-:Y:S05]  /*7090*/  BSYNC B0 ;  /* 0x0000000000007941 */ /* 0x000fea0003800000 */
.L_x_114:
[----:B------:R-:W-:Y:S11]  /*70a0*/  ISETP.NE.AND P0, PT, R67, RZ, PT ;  /* 0x000000ff4300720c */ /* 0x000ff60003f05270 */
[----:B------:R-:W-:Y:S02]  /*70b0*/  @!UPT UIADD3 URZ, UPT, UPT, URZ, URZ, URZ ;  /* 0x000000fffffff290 */ /* 0x000fe4000fffe0ff */
[----:B------:R-:W-:Y:S05]  /*70c0*/  @P0 WARPSYNC.ALL ;  /* 0x0000000000000948 */ /* 0x000fea0003800000 */
[----:B------:R3:W4:Y:S04]  /*70d0*/  @P0 LDSM.16.M88.4 R28, [R3+0x200] ;  /* 0x00020000031c083b */ /* 0x0007280000000200 */
[----:B------:R3:W2:Y:S02]  /*70e0*/  @P0 LDSM.16.M88.4 R36, [R0+0x200] ;  /* 0x000200000024083b */ /* 0x0006a40000000200 */
.L_x_113:
[----:B------:R-:W-:Y:S05]  /*70f0*/  BSYNC B1 ;  /* 0x0000000000017941 */ /* 0x000fea0003800000 */
.L_x_112:
[----:B-123--:R-:W-:Y:S05]  /*7100*/  VIADD R0, R25, 0x20 ;  /* 0x0000002019007836 */ /* 0x00efea0000000000 */
[----:B------:R-:W-:Y:S04]  /*7110*/  SHF.R.U32.HI R0, RZ, 0x15, R0 ;  /* 0x00000015ff007819 */ /* 0x000fe80000011600 */
[----:B------:R-:W-:Y:S11]  /*7120*/  LOP3.LUT P0, RZ, R0, 0x3, R50, 0x48, !PT ;  /* 0x0000000300ff7812 */ /* 0x000ff60007804832 */
[----:B------:R-:W-:Y:S02]  /*7130*/  @!UPT UIADD3 URZ, UPT, UPT, URZ, URZ, URZ ;  /* 0x000000fffffff290 */ /* 0x000fe4000fffe0ff */
[----:B------:R-:W-:Y:S05]  /*7140*/  @!P0 BRA `(.L_x_117) ;  /* 0x0000000000408947 */ /* 0x000fea0003800000 */
[----:B------:R-:W1:Y:S01]  /*7150*/  LDCU.64 UR8, c[0x4][0x70] ;  /* 0x01000e00ff0877ac */ /* 0x000e620008000a00 */
[----:B------:R-:W-:Y:S01]  /*7160*/  MOV R3, 0x0 ;  /* 0x0000000000037802 */ /* 0x000fe20000000f00 */
[----:B------:R-:W-:Y:S02]  /*7170*/  HFMA2 R12, -RZ, RZ, 0, 5.9604644775390625e-08 ;  /* 0x00000001ff0c7431 */ /* 0x000fe400000001ff */
[----:B------:R-:W-:Y:S02]  /*7180*/  IMAD.MOV.U32 R8, RZ, RZ, 0x192 ;  /* 0x00000192ff087424 */ /* 0x000fe400078e00ff */
[----:B------:R-:W-:Y:S01]  /*7190*/  IMAD.MOV.U32 R13, RZ, RZ, RZ ;  /* 0x000000ffff0d7224 */ /* 0x000fe200078e00ff */
[----:B------:R-:W2:Y:S01]  /*71a0*/  LDCU.64 UR6, c[0x4][0x78] ;  /* 0x01000f00ff0677ac */ /* 0x000ea20008000a00 */
[----:B------:R-:W3:Y:S01]  /*71b0*/  LDC.64 R2, c[0x4][R3] ;  /* 0x0100000003027b82 */ /* 0x000ee20000000a00 */
[----:B------:R-:W5:Y:S01]  /*71c0*/  LDCU.64 UR4, c[0x4][0x10] ;  /* 0x01000200ff0477ac */ /* 0x000f620008000a00 */
[----:B-1----:R-:W-:Y:S01]  /*71d0*/  MOV R5, UR9 ;  /* 0x0000000900057c02 */ /* 0x002fe20008000f00 */
[----:B------:R-:W-:Y:S01]  /*71e0*/  IMAD.U32 R4, RZ, RZ, UR8 ;  /* 0x00000008ff047e24 */ /* 0x000fe2000f8e00ff */
[----:B--2---:R-:W-:Y:S01]  /*71f0*/  MOV R7, UR7 ;  /* 0x0000000700077c02 */ /* 0x004fe20008000f00 */
[----:B------:R-:W-:Y:S01]  /*7200*/  IMAD.U32 R6, RZ, RZ, UR6 ;  /* 0x00000006ff067e24 */ /* 0x000fe2000f8e00ff */
[----:B-----5:R-:W-:Y:S01]  /*7210*/  MOV R11, UR5 ;  /* 0x00000005000b7c02 */ /* 0x020fe20008000f00 */
[----:B------:R-:W-:Y:S02]  /*7220*/  IMAD.U32 R10, RZ, RZ, UR4 ;  /* 0x00000004ff0a7e24 */ /* 0x000fe4000f8e00ff */
[----:B------:R-:W-:Y:S07]  /*7230*/  LEPC R20, `(.L_x_117) ;  /* 0x000000001014794e */ /* 0x000fee0000000000 */
[----:B---34-:R-:W-:Y:S05]  /*7240*/  CALL.ABS.NOINC R2 ;  /* 0x0000000002007343 */ /* 0x018fea0003c00000 */
.L_x_117:
[----:B------:R-:W-:Y:S01]  /*7250*/  ISETP.NE.AND P0, PT, R58, RZ, PT ;  /* 0x000000ff3a00720c */ /* 0x000fe20003f05270 */
[----:B------:R-:W-:Y:S05]  /*7260*/  WARPSYNC.ALL ;  /* 0x0000000000007948 */ /* 0x000fea0003800000 */
[----:B------:R-:W-:Y:S01]  /*7270*/  R2UR UR4, R25 ;  /* 0x00000000190472ca */ /* 0x000fe200000e0000 */
[----:B------:R-:W-:Y:S01]  /*7280*/  BSSY.RECONVERGENT B0, `(.L_x_118) ;  /* 0x0000057000007945 */ /* 0x000fe20003800200 */
[C---:B----4-:R-:W-:Y:S02]  /*7290*/  SHF.L.U32 R20, R28.reuse, 0x10, RZ ;  /* 0x000000101c147819 */ /* 0x050fe400000006ff */
[----:B------:R-:W-:Y:S02]  /*72a0*/  LOP3.LUT R21, R28, 0xffff0000, RZ, 0xc0, !PT ;  /* 0xffff00001c157812 */ /* 0x000fe400078ec0ff */
[----:B------:R-:W-:Y:S02]  /*72b0*/  SHF.L.U32 R25, R29, 0x10, RZ ;  /* 0x000000101d197819 */ /* 0x000fe400000006ff */
[----:B------:R-:W-:Y:S02]  /*72c0*/  SHF.L.U32 R28, R30, 0x10, RZ ;  /* 0x000000101e1c7819 */ /* 0x000fe400000006ff */
[C---:B------:R-:W-:Y:S02]  /*72d0*/  SHF.L.U32 R32, R36.reuse, 0x10, RZ ;  /* 0x0000001024207819 */ /* 0x040fe400000006ff */
[----:B------:R-:W-:Y:S01]  /*72e0*/  LOP3.LUT R33, R36, 0xffff0000, RZ, 0xc0, !PT ;  /* 0xffff000024217812 */ /* 0x000fe200078ec0ff */
[----:B------:R-:W1:Y:S01]  /*72f0*/  LDTM.16dp256bit.x4 R4, tmem[UR4+0x20] ;  /* 0x00002004000479ee */ /* 0x000e620008120000 */
[----:B------:R-:W-:Y:S01]  /*7300*/  R2UR UR4, R27 ;  /* 0x000000001b0472ca */ /* 0x000fe200000e0000 */
[----:B------:R-:W-:Y:S01]  /*7310*/  NOP ;  /* 0x0000000000007918 */ /* 0x000fe20000000000 */
[----:B------:R-:W-:Y:S02]  /*7320*/  LOP3.LUT R27, R29, 0xffff0000, RZ, 0xc0, !PT ;  /* 0xffff00001d1b7812 */ /* 0x000fe400078ec0ff */
[----:B------:R-:W-:Y:S02]  /*7330*/  LOP3.LUT R29, R30, 0xffff0000, RZ, 0xc0, !PT ;  /* 0xffff00001e1d7812 */ /* 0x000fe400078ec0ff */
[C---:B------:R-:W-:Y:S02]  /*7340*/  SHF.L.U32 R30, R31.reuse, 0x10, RZ ;  /* 0x000000101f1e7819 */ /* 0x040fe400000006ff */
[----:B------:R-:W-:Y:S02]  /*7350*/  LOP3.LUT R31, R31, 0xffff0000, RZ, 0xc0, !PT ;  /* 0xffff00001f1f7812 */ /* 0x000fe400078ec0ff */
[C---:B------:R-:W-:Y:S02]  /*7360*/  SHF.L.U32 R34, R37.reuse, 0x10, RZ ;  /* 0x0000001025227819 */ /* 0x040fe400000006ff */
[----:B------:R-:W-:Y:S01]  /*7370*/  LOP3.LUT R35, R37, 0xffff0000, RZ, 0xc0, !PT ;  /* 0xffff000025237812 */ /* 0x000fe200078ec0ff */
[----:B------:R-:W-:Y:S01]  /*7380*/  UIADD3 UR4, UPT, UPT, UR4, 0xe0, URZ ;  /* 0x000000e004047890 */ /* 0x000fe2000fffe0ff */
[C---:B------:R-:W-:Y:S02]  /*7390*/  SHF.L.U32 R36, R38.reuse, 0x10, RZ ;  /* 0x0000001026247819 */ /* 0x040fe400000006ff */
[----:B------:R-:W-:Y:S01]  /*73a0*/  LOP3.LUT R37, R38, 0xffff0000, RZ, 0xc0, !PT ;  /* 0xffff000026257812 */ /* 0x000fe200078ec0ff */
[----:B------:R-:W-:Y:S01]  /*73b0*/  UPRMT UR4, UR54, 0x654, UR4 ;  /* 0x0000065436047896 */ /* 0x000fe20008000004 */
[C---:B------:R-:W-:Y:S02]  /*73c0*/  SHF.L.U32 R38, R39.reuse, 0x10, RZ ;  /* 0x0000001027267819 */ /* 0x040fe400000006ff */
[----:B------:R-:W-:Y:S01]  /*73d0*/  LOP3.LUT R39, R39, 0xffff0000, RZ, 0xc0, !PT ;  /* 0xffff000027277812 */ /* 0x000fe200078ec0ff */
[C---:B-1----:R-:W-:Y:S01]  /*73e0*/  FMUL R4, R24.reuse, R4 ;  /* 0x0000000418047220 */ /* 0x042fe20000400000 */
[C---:B------:R-:W-:Y:S01]  /*73f0*/  FMUL R5, R24.reuse, R5 ;  /* 0x0000000518057220 */ /* 0x040fe20000400000 */
[----:B------:R-:W-:Y:S03]  /*7400*/  FMUL R6, R24, R6 ;  /* 0x0000000618067220 */ /* 0x000fe60000400000 */
[----:B------:R-:W-:Y:S01]  /*7410*/  SYNCS.ARRIVE.TRANS64.RED.A1T0 RZ, [UR4], RZ ;  /* 0x000000ffffff79a7 */ /* 0x000fe20008100404 */
[C---:B------:R-:W-:Y:S01]  /*7420*/  FFMA R4, R26.reuse, R20, R4 ;  /* 0x000000141a047223 */ /* 0x040fe20000000004 */
[C---:B------:R-:W-:Y:S01]  /*7430*/  FFMA R5, R26.reuse, R21, R5 ;  /* 0x000000151a057223 */ /* 0x040fe20000000005 */
[----:B------:R-:W-:Y:S01]  /*7440*/  FFMA R6, R26, R25, R6 ;  /* 0x000000191a067223 */ /* 0x000fe20000000006 */
[C---:B------:R-:W-:Y:S01]  /*7450*/  FMUL R7, R24.reuse, R7 ;  /* 0x0000000718077220 */ /* 0x040fe20000400000 */
[C---:B------:R-:W-:Y:S01]  /*7460*/  FMUL R8, R24.reuse, R8 ;  /* 0x0000000818087220 */ /* 0x040fe20000400000 */
[----:B------:R-:W-:Y:S01]  /*7470*/  FMUL R9, R24, R9 ;  /* 0x0000000918097220 */ /* 0x000fe20000400000 */
[----:B------:R-:W-:Y:S01]  /*7480*/  F2FP.BF16.F32.PACK_AB R4, R5, R4 ;  /* 0x000000040504723e */ /* 0x000fe200000010ff */
[C---:B------:R-:W-:Y:S01]  /*7490*/  FFMA R7, R26.reuse, R27, R7 ;  /* 0x0000001b1a077223 */ /* 0x040fe20000000007 */
[C---:B------:R-:W-:Y:S01]  /*74a0*/  FFMA R8, R26.reuse, R28, R8 ;  /* 0x0000001c1a087223 */ /* 0x040fe20000000008 */
[----:B------:R-:W-:Y:S01]  /*74b0*/  FFMA R9, R26, R29, R9 ;  /* 0x0000001d1a097223 */ /* 0x000fe20000000009 */
[C---:B------:R-:W-:Y:S01]  /*74c0*/  FMUL R10, R24.reuse, R10 ;  /* 0x0000000a180a7220 */ /* 0x040fe20000400000 */
[C---:B------:R-:W-:Y:S01]  /*74d0*/  FMUL R11, R24.reuse, R11 ;  /* 0x0000000b180b7220 */ /* 0x040fe20000400000 */
[----:B------:R-:W-:Y:S01]  /*74e0*/  F2FP.BF16.F32.PACK_AB R5, R7, R6 ;  /* 0x000000060705723e */ /* 0x000fe200000010ff */
[C---:B------:R-:W-:Y:S01]  /*74f0*/  FMUL R0, R24.reuse, R12 ;  /* 0x0000000c18007220 */ /* 0x040fe20000400000 */
[----:B------:R-:W-:Y:S01]  /*7500*/  FMUL R2, R24, R13 ;  /* 0x0000000d18027220 */ /* 0x000fe20000400000 */
[----:B------:R-:W-:Y:S01]  /*7510*/  FFMA R10, R26, R30, R10 ;  /* 0x0000001e1a0a7223 */ /* 0x000fe2000000000a */
[----:B------:R-:W-:Y:S01]  /*7520*/  FMUL R3, R24, R14 ;  /* 0x0000000e18037220 */ /* 0x000fe20000400000 */
[----:B------:R-:W-:Y:S01]  /*7530*/  F2FP.BF16.F32.PACK_AB R6, R9, R8 ;  /* 0x000000080906723e */ /* 0x000fe200000010ff */
[----:B------:R-:W-:Y:S01]  /*7540*/  FFMA R11, R26, R31, R11 ;  /* 0x0000001f1a0b7223 */ /* 0x000fe2000000000b */
[C---:B------:R-:W-:Y:S01]  /*7550*/  FMUL R15, R24.reuse, R15 ;  /* 0x0000000f180f7220 */ /* 0x040fe20000400000 */
[----:B------:R-:W-:Y:S01]  /*7560*/  FMUL R12, R24, R16 ;  /* 0x00000010180c7220 */ /* 0x000fe20000400000 */
[----:B------:R-:W-:Y:S01]  /*7570*/  FFMA R0, R26, R32, R0 ;  /* 0x000000201a007223 */ /* 0x000fe20000000000 */
[----:B------:R-:W-:Y:S01]  /*7580*/  MOV R8, UR45 ;  /* 0x0000002d00087c02 */ /* 0x000fe20008000f00 */
[----:B------:R-:W-:Y:S01]  /*7590*/  FMUL R13, R24, R17 ;  /* 0x00000011180d7220 */ /* 0x000fe20000400000 */
[----:B------:R-:W-:Y:S01]  /*75a0*/  FFMA R2, R26, R33, R2 ;  /* 0x000000211a027223 */ /* 0x000fe20000000002 */
[----:B------:R-:W-:Y:S01]  /*75b0*/  FMUL R14, R24, R18 ;  /* 0x00000012180e7220 */ /* 0x000fe20000400000 */
[C---:B------:R-:W-:Y:S01]  /*75c0*/  FFMA R3, R26.reuse, R34, R3 ;  /* 0x000000221a037223 */ /* 0x040fe20000000003 */
[----:B------:R-:W-:Y:S01]  /*75d0*/  FFMA R15, R26, R35, R15 ;  /* 0x000000231a0f7223 */ /* 0x000fe2000000000f */
[----:B------:R-:W-:Y:S01]  /*75e0*/  FMUL R19, R24, R19 ;  /* 0x0000001318137220 */ /* 0x000fe20000400000 */
[----:B------:R-:W-:Y:S01]  /*75f0*/  FFMA R12, R26, R36, R12 ;  /* 0x000000241a0c7223 */ /* 0x000fe2000000000c */
[----:B------:R-:W-:Y:S01]  /*7600*/  LEA R8, R8, R48, 0xb ;  /* 0x0000003008087211 */ /* 0x000fe200078e58ff */
        /* <DEDUP_REMOVED lines=21> */
[----:B------:R-:W-:Y:S02]  /*7760*/  ULEA UR5, UR45, UR44, 0xc ;  /* 0x0000002c2d057291 */ /* 0x000fe4000f8e60ff */
[----:B------:R-:W-:Y:S02]  /*7770*/  UIADD3 UR9, UPT, UPT, UR49, 0x20, URZ ;  /* 0x0000002031097890 */ /* 0x000fe4000fffe0ff */
[----:B------:R-:W-:Y:S01]  /*7780*/  UIADD3 UR8, UPT, UPT, UR5, 0x200, URZ ;  /* 0x0000020005087890 */ /* 0x000fe2000fffe0ff */
[----:B------:R-:W-:Y:S01]  /*7790*/  UMOV UR10, UR50 ;  /* 0x00000032000a7c82 */ /* 0x000fe20008000000 */
[----:B------:R-:W-:Y:S01]  /*77a0*/  UMOV UR11, UR36 ;  /* 0x00000024000b7c82 */ /* 0x000fe20008000000 */
[----:B--2---:R-:W-:Y:S04]  /*77b0*/  UIADD3 UR4, UP0, UPT, UR6, 0x680, URZ ;  /* 0x0000068006047890 */ /* 0x004fe8000ff1e0ff */
[----:B------:R-:W-:Y:S09]  /*77c0*/  UIADD3.X UR5, UPT, UPT, URZ, UR7, URZ, UP0, !UPT ;  /* 0x00000007ff057290 */ /* 0x000ff200087fe4ff */
[----:B------:R2:W-:Y:S02]  /*77d0*/  UTMASTG.3D [UR8], [UR4] ;  /* 0x00000008040073b5 */ /* 0x0005e40008010000 */
[----:B--2---:R0:W-:Y:S02]  /*77e0*/  UTMACMDFLUSH ;  /* 0x00000000000079b7 */ /* 0x0041e40000000000 */
.L_x_119:
[----:B------:R-:W-:Y:S05]  /*77f0*/  BSYNC.RECONVERGENT B0 ;  /* 0x0000000000007941 */ /* 0x000fea0003800200 */
.L_x_118:
[----:B------:R-:W-:Y:S01]  /*7800*/  UIADD3 UR4, UPT, UPT, UR45, 0x1, URZ ;  /* 0x000000012d047890 */ /* 0x000fe2000fffe0ff */
[----:B------:R-:W-:Y:S03]  /*7810*/  BSSY.RECONVERGENT B0, `(.L_x_120) ;  /* 0x0000008000007945 */ /* 0x000fe60003800200 */
[----:B------:R-:W-:Y:S04]  /*7820*/  UISETP.NE.AND UP0, UPT, UR4, 0x3, UPT ;  /* 0x000000030400788c */ /* 0x000fe8000bf05270 */
[----:B------:R-:W-:Y:S02]  /*7830*/  UISETP.EQ.XOR UP1, UPT, UR47, 0x3, !UP0 ;  /* 0x000000032f00788c */ /* 0x000fe4000c722a70 */
[----:B------:R-:W-:Y:S02]  /*7840*/  USEL UR46, UR4, URZ, UP0 ;  /* 0x000000ff042e7287 */ /* 0x000fe40008000000 */
[----:B------:R-:W-:Y:S04]  /*7850*/  USEL UR5, URZ, 0x1, !UP1 ;  /* 0x00000001ff057887 */ /* 0x000fe8000c800000 */
[----:B------:R-:W-:Y:S01]  /*7860*/  ULOP3.LUT UR55, UR55, UR5, URZ, 0x3c, !UPT ;  /* 0x0000000537377292 */ /* 0x000fe2000f8e3cff */
[----:B------:R-:W-:Y:S11]  /*7870*/  @P0 BRA `(.L_x_121) ;  /* 0x0000000000040947 */ /* 0x000ff60003800000 */
[----:B------:R-:W-:Y:S04]  /*7880*/  DEPBAR.LE SB0, 0x1 ;  /* 0x000080400000791a */ /* 0x000fe80000000000 */
.L_x_121:
[----:B------:R-:W-:Y:S05]  /*7890*/  BSYNC.RECONVERGENT B0 ;  /* 0x0000000000007941 */ /* 0x000fea0003800200 */
.L_x_120:
[----:B------:R-:W-:Y:S01]  /*78a0*/  BAR.SYNC.DEFER_BLOCKING 0x1, 0x80 ;  /* 0x0042000000007b1d */ /* 0x000fe20000010000 */
[----:B------:R-:W-:Y:S01]  /*78b0*/  UISETP.NE.AND UP0, UPT, UR53, -0x2, UPT ;  /* 0xfffffffe3500788c */ /* 0x000fe2000bf05270 */
[----:B------:R-:W-:Y:S08]  /*78c0*/  IADD3 R22, PT, PT, R22, 0x1, RZ ;  /* 0x0000000116167810 */ /* 0x000ff00007ffe0ff */
[----:B------:R-:W-:Y:S05]  /*78d0*/  BRA.U !UP0, `(.L_x_122) ;  /* 0x0000000108287547 */ /* 0x000fea000b800000 */
[----:B------:R-:W-:Y:S01]  /*78e0*/  ISETP.NE.AND P0, PT, R62, RZ, PT ;  /* 0x000000ff3e00720c */ /* 0x000fe20003f05270 */
[----:B------:R-:W-:Y:S01]  /*78f0*/  IMAD.U32 R2, RZ, RZ, UR52 ;  /* 0x00000034ff027e24 */ /* 0x000fe2000f8e00ff */
[----:B------:R-:W-:Y:S01]  /*7900*/  UIADD3 UR4, UPT, UPT, UR52, 0x1, URZ ;  /* 0x0000000134047890 */ /* 0x000fe2000fffe0ff */
[----:B------:R-:W-:Y:S03]  /*7910*/  IMAD.U32 R0, RZ, RZ, UR54 ;  /* 0x00000036ff007e24 */ /* 0x000fe6000f8e00ff */
[----:B------:R-:W-:Y:S04]  /*7920*/  UISETP.NE.AND UP0, UPT, UR4, 0x3, UPT ;  /* 0x000000030400788c */ /* 0x000fe8000bf05270 */
[----:B------:R-:W-:Y:S03]  /*7930*/  USEL UR52, UR4, URZ, UP0 ;  /* 0x000000ff04347287 */ /* 0x000fe60008000000 */
[----:B------:R-:W-:Y:S05]  /*7940*/  @P0 LEA R2, R2, UR44, 0x3 ;  /* 0x0000002c02020c11 */ /* 0x000fea000f8e18ff */
[----:B------:R-:W-:Y:S05]  /*7950*/  @P0 VIADD R2, R2, 0x78 ;  /* 0x0000007802020836 */ /* 0x000fea0000000000 */
[----:B------:R-:W-:Y:S04]  /*7960*/  @P0 PRMT R0, R0, 0x654, R2 ;  /* 0x0000065400000816 */ /* 0x000fe80000000002 */
[----:B------:R2:W-:Y:S03]  /*7970*/  @P0 SYNCS.ARRIVE.TRANS64.RED.A1T0 RZ, [R0+URZ], RZ ;  /* 0x000000ff00ff09a7 */ /* 0x0005e600081004ff */
.L_x_122:
[----:B------:R-:W-:Y:S01]  /*7980*/  R2UR UR6, R61 ;  /* 0x000000003d0672ca */ /* 0x000fe200000e0000 */
[----:B------:R-:W-:Y:S01]  /*7990*/  UIADD3 UR53, UPT, UPT, UR53, 0x2, URZ ;  /* 0x0000000235357890 */ /* 0x000fe2000fffe0ff */
[----:B------:R-:W-:Y:S02]  /*79a0*/  R2UR UR5, R51 ;  /* 0x00000000330572ca */ /* 0x000fe400000e0000 */
[----:B------:R-:W-:Y:S02]  /*79b0*/  R2UR UR4, R52 ;  /* 0x00000000340472ca */ /* 0x000fe400000e0000 */
[----:B------:R-:W-:Y:S02]  /*79c0*/  R2UR UR36, R59 ;  /* 0x000000003b2472ca */ /* 0x000fe400000e0000 */
[----:B------:R-:W-:Y:S02]  /*79d0*/  ISETP.NE.AND P0, PT, R54, 0x2, PT ;  /* 0x000000023600780c */ /* 0x000fe40003f05270 */
[----:B------:R-:W-:Y:S02]  /*79e0*/  ISETP.NE.AND P1, PT, R22, 0x4, PT ;  /* 0x000000041600780c */ /* 0x000fe40003f25270 */
[----:B------:R-:W-:Y:S01]  /*79f0*/  SEL R2, RZ, 0x1, P0 ;  /* 0x00000001ff027807 */ /* 0x000fe20000000000 */
[----:B------:R-:W-:Y:S01]  /*7a00*/  UISETP.NE.AND UP0, UPT, UR6, URZ, UPT ;  /* 0x000000ff0600728c */ /* 0x000fe2000bf05270 */
[----:B--2---:R-:W-:Y:S01]  /*7a10*/  SEL R0, RZ, 0x1, P1 ;  /* 0x00000001ff007807 */ /* 0x004fe20000800000 */
[----:B------:R-:W-:Y:S01]  /*7a20*/  UIADD3 UR26, UPT, UPT, UR37, UR5, URZ ;  /* 0x00000005251a7290 */ /* 0x000fe2000fffe0ff */
[----:B------:R-:W-:Y:S01]  /*7a30*/  LOP3.LUT R55, R55, R2, RZ, 0x3c, !PT ;  /* 0x0000000237377212 */ /* 0x000fe200078e3cff */
[----:B------:R-:W-:Y:S01]  /*7a40*/  UIADD3 UR25, UPT, UPT, UR38, UR4, URZ ;  /* 0x0000000426197290 */ /* 0x000fe2000fffe0ff */
[----:B------:R-:W-:Y:S02]  /*7a50*/  LOP3.LUT R56, R56, R0, RZ, 0x3c, !PT ;  /* 0x0000000038387212 */ /* 0x000fe400078e3cff */
[----:B------:R-:W-:Y:S02]  /*7a60*/  SEL R54, R54, RZ, P0 ;  /* 0x000000ff36367207 */ /* 0x000fe40000000000 */
[----:B------:R-:W-:Y:S01]  /*7a70*/  SEL R22, R22, RZ, P1 ;  /* 0x000000ff16167207 */ /* 0x000fe20000800000 */
[----:B------:R-:W-:Y:S06]  /*7a80*/  BRA.U UP0, `(.L_x_123) ;  /* 0xffffffdd00787547 */ /* 0x000fec000b83ffff */
[----:B------:R-:W2:Y:S01]  /*7a90*/  LDCU.64 UR4, c[0x0][0x888] ;  /* 0x00011100ff0477ac */ /* 0x000ea20008000a00 */
[----:B------:R-:W3:Y:S01]  /*7aa0*/  LDCU.64 UR6, c[0x0][0x890] ;  /* 0x00011200ff0677ac */ /* 0x000ee20008000a00 */
[----:B--2---:R-:W-:Y:S02]  /*7ab0*/  ISETP.NE.U32.AND P2, PT, RZ, UR4, PT ;  /* 0x00000004ff007c0c */ /* 0x004fe4000bf45070 */
[----:B---3--:R-:W-:Y:S02]  /*7ac0*/  ISETP.NE.U32.AND P1, PT, RZ, UR6, PT ;  /* 0x00000006ff007c0c */ /* 0x008fe4000bf25070 */
[----:B------:R-:W-:Y:S02]  /*7ad0*/  ISETP.NE.AND.EX P2, PT, RZ, UR5, PT, P2 ;  /* 0x00000005ff007c0c */ /* 0x000fe4000bf45320 */
[----:B------:R-:W-:-:S13]  /*7ae0*/  ISETP.NE.AND.EX P0, PT, RZ, UR7, PT, P1 ;  /* 0x00000007ff007c0c */ /* 0x000fda000bf05310 */
[----:B------:R-:W-:Y:S05]  /*7af0*/  @P2 BRA P0, `(.L_x_124) ;  /* 0x00000000003c2947 */ /* 0x000fea0000000000 */
[----:B------:R-:W-:-:S13]  /*7b00*/  ISETP.NE.AND.EX P1, PT, RZ, UR7, PT, P1 ;  /* 0x00000007ff007c0c */ /* 0x000fda000bf25310 */
[----:B------:R-:W-:Y:S05]  /*7b10*/  @P1 BRA `(.L_x_125) ;  /* 0x00000000000c1947 */ /* 0x000fea0003800000 */
[----:B------:R-:W-:-:S13]  /*7b20*/  FSETP.NEU.AND P0, PT, R26, RZ, PT ;  /* 0x000000ff1a00720b */ /* 0x000fda0003f0d000 */
[----:B------:R-:W-:Y:S05]  /*7b30*/  @!P0 EXIT ;  /* 0x000000000000894d */ /* 0x000fea0003800000 */
[----:B------:R-:W-:Y:S05]  /*7b40*/  BRA `(.L_x_124) ;  /* 0x0000000000287947 */ /* 0x000fea0003800000 */
.L_x_125:
[----:B------:R-:W-:Y:S01]  /*7b50*/  ISETP.NE.AND P0, PT, R53, RZ, PT ;  /* 0x000000ff3500720c */ /* 0x000fe20003f05270 */
[----:B------:R-:W-:-:S12]  /*7b60*/  BSSY.RECONVERGENT B0, `(.L_x_124) ;  /* 0x0000008000007945 */ /* 0x000fd80003800200 */
[----:B------:R-:W-:Y:S05]  /*7b70*/  @P0 BRA `(.L_x_126) ;  /* 0x0000000000100947 */ /* 0x000fea0003800000 */
[----:B------:R-:W-:-:S04]  /*7b80*/  ISETP.NE.U32.AND P0, PT, RZ, UR4, PT ;  /* 0x00000004ff007c0c */ /* 0x000fc8000bf05070 */
[----:B------:R-:W-:-:S13]  /*7b90*/  ISETP.NE.AND.EX P0, PT, RZ, UR5, PT, P0 ;  /* 0x00000005ff007c0c */ /* 0x000fda000bf05300 */
[----:B------:R-:W-:Y:S05]  /*7ba0*/  @!P0 EXIT ;  /* 0x000000000000894d */ /* 0x000fea0003800000 */
[----:B------:R-:W-:Y:S05]  /*7bb0*/  BRA `(.L_x_127) ;  /* 0x0000000000087947 */ /* 0x000fea0003800000 */
.L_x_126:
[----:B------:R-:W-:-:S13]  /*7bc0*/  FSETP.NEU.AND P0, PT, R26, RZ, PT ;  /* 0x000000ff1a00720b */ /* 0x000fda0003f0d000 */
[----:B------:R-:W-:Y:S05]  /*7bd0*/  @!P0 EXIT ;  /* 0x000000000000894d */ /* 0x000fea0003800000 */
.L_x_127:
[----:B------:R-:W-:Y:S05]  /*7be0*/  BSYNC.RECONVERGENT B0 ;  /* 0x0000000000007941 */ /* 0x000fea0003800200 */
.L_x_124:
[----:B------:R-:W-:Y:S01]  /*7bf0*/  ULEA UR6, UR52, UR44, 0x3 ;  /* 0x0000002c34067291 */ /* 0x000fe2000f8e18ff */
[----:B------:R-:W-:-:S04]  /*7c00*/  DEPBAR.LE SB0, 0x0 ;  /* 0x000080000000791a */ /* 0x000fc80000000000 */
[----:B------:R-:W-:-:S04]  /*7c10*/  UIADD3 UR6, UPT, UPT, UR6, 0x78, URZ ;  /* 0x0000007806067890 */ /* 0x000fc8000fffe0ff */
[----:B------:R-:W-:-:S09]  /*7c20*/  UPRMT UR6, UR54, 0x654, UR6 ;  /* 0x0000065436067896 */ /* 0x000fd20008000006 */
[----:B------:R-:W-:Y:S01]  /*7c30*/  SYNCS.ARRIVE.TRANS64.RED.A1T0 RZ, [UR6], RZ ;  /* 0x000000ffffff79a7 */ /* 0x000fe20008100406 */
[----:B------:R-:W-:Y:S05]  /*7c40*/  EXIT ;  /* 0x000000000000794d */ /* 0x000fea0003800000 */
.L_x_24:
[----:B--2---:R2:W3:Y:S02]  /*7c50*/  SYNCS.PHASECHK.TRANS64.TRYWAIT P0, [R0+URZ+0x110], R2 ;  /* 0x00011002000075a7 */ /* 0x0044e400080011ff */
[----:B---3--:R-:W-:Y:S05]  /*7c60*/  @!P0 NANOSLEEP.SYNCS 0x989680 ;  /* 0x009896800000895d */ /* 0x008fea0003900000 */
[----:B------:R-:W3:Y:S02]  /*7c70*/  @!P0 SYNCS.PHASECHK.TRANS64 P0, [R0+URZ+0x110], R2 ;  /* 0x00011002000085a7 */ /* 0x000ee400080010ff */
[----:B---3--:R-:W-:Y:S05]  /*7c80*/  @!P0 BRA `(.L_x_24) ;  /* 0xfffffffc00f08947 */ /* 0x008fea000383ffff */
[----:B------:R-:W-:Y:S05]  /*7c90*/  BRA `(.L_x_128) ;  /* 0xffffff9c00947947 */ /* 0x000fea000383ffff */
.L_x_27:
[----:B-1----:R-:W-:-:S07]  /*7ca0*/  MOV R0, UR33 ;  /* 0x0000002100007c02 */ /* 0x002fce0008000f00 */
.L_x_129:
[----:B-1----:R1:W2:Y:S02]  /*7cb0*/  SYNCS.PHASECHK.TRANS64.TRYWAIT P0, [R0+URZ+0x30], R3 ;  /* 0x00003003000075a7 */ /* 0x0022a400080011ff */
[----:B--2---:R-:W-:Y:S05]  /*7cc0*/  @!P0 NANOSLEEP.SYNCS 0x989680 ;  /* 0x009896800000895d */ /* 0x004fea0003900000 */
[----:B------:R-:W2:Y:S02]  /*7cd0*/  @!P0 SYNCS.PHASECHK.TRANS64 P0, [R0+URZ+0x30], R3 ;  /* 0x00003003000085a7 */ /* 0x000ea400080010ff */
[----:B--2---:R-:W-:Y:S05]  /*7ce0*/  @!P0 BRA `(.L_x_129) ;  /* 0xfffffffc00f08947 */ /* 0x004fea000383ffff */
[----:B------:R-:W-:Y:S05]  /*7cf0*/  BRA `(.L_x_26) ;  /* 0xffffff9c00e07947 */ /* 0x000fea000383ffff */
.L_x_36:
[----:B-1----:R-:W-:-:S07]  /*7d00*/  MOV R0, UR33 ;  /* 0x0000002100007c02 */ /* 0x002fce0008000f00 */
.L_x_130:
[----:B-1----:R1:W2:Y:S02]  /*7d10*/  SYNCS.PHASECHK.TRANS64.TRYWAIT P0, [R0+URZ+0x30], R3 ;  /* 0x00003003000075a7 */ /* 0x0022a400080011ff */
[----:B--2---:R-:W-:Y:S05]  /*7d20*/  @!P0 NANOSLEEP.SYNCS 0x989680 ;  /* 0x009896800000895d */ /* 0x004fea0003900000 */
[----:B------:R-:W2:Y:S02]  /*7d30*/  @!P0 SYNCS.PHASECHK.TRANS64 P0, [R0+URZ+0x30], R3 ;  /* 0x00003003000085a7 */ /* 0x000ea400080010ff */
[----:B--2---:R-:W-:Y:S05]  /*7d40*/  @!P0 BRA `(.L_x_130) ;  /* 0xfffffffc00f08947 */ /* 0x004fea000383ffff */
[----:B------:R-:W-:Y:S05]  /*7d50*/  BRA `(.L_x_35) ;  /* 0xffffffa000f07947 */ /* 0x000fea000383ffff */
.L_x_43:
[----:B-1----:R1:W4:Y:S02]  /*7d60*/  SYNCS.PHASECHK.TRANS64.TRYWAIT P0, [R3+URZ+0xa0], R0 ;  /* 0x0000a000030075a7 */ /* 0x00232400080011ff */
[----:B----4-:R-:W-:Y:S05]  /*7d70*/  @!P0 NANOSLEEP.SYNCS 0x989680 ;  /* 0x009896800000895d */ /* 0x010fea0003900000 */
[----:B------:R-:W4:Y:S02]  /*7d80*/  @!P0 SYNCS.PHASECHK.TRANS64 P0, [R3+URZ+0xa0], R0 ;  /* 0x0000a000030085a7 */ /* 0x000f2400080010ff */
[----:B----4-:R-:W-:Y:S05]  /*7d90*/  @!P0 BRA `(.L_x_43) ;  /* 0xfffffffc00f08947 */ /* 0x010fea000383ffff */
[----:B------:R-:W-:Y:S05]  /*7da0*/  BRA `(.L_x_131) ;  /* 0xffffffa400e07947 */ /* 0x000fea000383ffff */
.L_x_47:
[----:B------:R-:W-:-:S07]  /*7db0*/  MOV R0, UR4 ;  /* 0x0000000400007c02 */ /* 0x000fce0008000f00 */
.L_x_132:
[----:B-1----:R1:W2:Y:S02]  /*7dc0*/  SYNCS.PHASECHK.TRANS64.TRYWAIT P0, [R0+URZ], R2 ;  /* 0x00000002000075a7 */ /* 0x0022a400080011ff */
[----:B--2---:R-:W-:Y:S05]  /*7dd0*/  @!P0 NANOSLEEP.SYNCS 0x989680 ;  /* 0x009896800000895d */ /* 0x004fea0003900000 */
[----:B------:R-:W2:Y:S02]  /*7de0*/  @!P0 SYNCS.PHASECHK.TRANS64 P0, [R0+URZ], R2 ;  /* 0x00000002000085a7 */ /* 0x000ea400080010ff */
[----:B--2---:R-:W-:Y:S05]  /*7df0*/  @!P0 BRA `(.L_x_132) ;  /* 0xfffffffc00f08947 */ /* 0x004fea000383ffff */
[----:B------:R-:W-:Y:S05]  /*7e00*/  BRA `(.L_x_133) ;  /* 0xffffffac008c7947 */ /* 0x000fea000383ffff */
.L_x_48:
[----:B------:R-:W-:-:S07]  /*7e10*/  MOV R0, UR5 ;  /* 0x0000000500007c02 */ /* 0x000fce0008000f00 */
.L_x_134:
[----:B-1----:R1:W2:Y:S02]  /*7e20*/  SYNCS.PHASECHK.TRANS64.TRYWAIT P0, [R0+URZ], R3 ;  /* 0x00000003000075a7 */ /* 0x0022a400080011ff */
[----:B--2---:R-:W-:Y:S05]  /*7e30*/  @!P0 NANOSLEEP.SYNCS 0x989680 ;  /* 0x009896800000895d */ /* 0x004fea0003900000 */
[----:B------:R-:W2:Y:S02]  /*7e40*/  @!P0 SYNCS.PHASECHK.TRANS64 P0, [R0+URZ], R3 ;  /* 0x00000003000085a7 */ /* 0x000ea400080010ff */
[----:B--2---:R-:W-:Y:S05]  /*7e50*/  @!P0 BRA `(.L_x_134) ;  /* 0xfffffffc00f08947 */ /* 0x004fea000383ffff */
[----:B------:R-:W-:Y:S05]  /*7e60*/  BRA `(.L_x_135) ;  /* 0xffffffac00987947 */ /* 0x000fea000383ffff */
.L_x_49:
[----:B------:R-:W-:-:S07]  /*7e70*/  MOV R0, UR5 ;  /* 0x0000000500007c02 */ /* 0x000fce0008000f00 */
.L_x_136:
[----:B-1----:R1:W2:Y:S02]  /*7e80*/  SYNCS.PHASECHK.TRANS64.TRYWAIT P0, [R0+URZ], R3 ;  /* 0x00000003000075a7 */ /* 0x0022a400080011ff */
[----:B--2---:R-:W-:Y:S05]  /*7e90*/  @!P0 NANOSLEEP.SYNCS 0x989680 ;  /* 0x009896800000895d */ /* 0x004fea0003900000 */
[----:B------:R-:W2:Y:S02]  /*7ea0*/  @!P0 SYNCS.PHASECHK.TRANS64 P0, [R0+URZ], R3 ;  /* 0x00000003000085a7 */ /* 0x000ea400080010ff */
[----:B--2---:R-:W-:Y:S05]  /*7eb0*/  @!P0 BRA `(.L_x_136) ;  /* 0xfffffffc00f08947 */ /* 0x004fea000383ffff */
[----:B------:R-:W-:Y:S05]  /*7ec0*/  BRA `(.L_x_137) ;  /* 0xffffffac00a47947 */ /* 0x000fea000383ffff */
.L_x_50:
[----:B------:R-:W-:-:S07]  /*7ed0*/  MOV R0, UR5 ;  /* 0x0000000500007c02 */ /* 0x000fce0008000f00 */
.L_x_138:
[----:B-1----:R1:W2:Y:S02]  /*7ee0*/  SYNCS.PHASECHK.TRANS64.TRYWAIT P0, [R0+URZ], R3 ;  /* 0x00000003000075a7 */ /* 0x0022a400080011ff */
[----:B--2---:R-:W-:Y:S05]  /*7ef0*/  @!P0 NANOSLEEP.SYNCS 0x989680 ;  /* 0x009896800000895d */ /* 0x004fea0003900000 */
[----:B------:R-:W2:Y:S02]  /*7f00*/  @!P0 SYNCS.PHASECHK.TRANS64 P0, [R0+URZ], R3 ;  /* 0x00000003000085a7 */ /* 0x000ea400080010ff */
[----:B--2---:R-:W-:Y:S05]  /*7f10*/  @!P0 BRA `(.L_x_138) ;  /* 0xfffffffc00f08947 */ /* 0x004fea000383ffff */
[----:B------:R-:W-:Y:S05]  /*7f20*/  BRA `(.L_x_139) ;  /* 0xffffffac00b07947 */ /* 0x000fea000383ffff */
.L_x_51:
[----:B------:R-:W-:-:S07]  /*7f30*/  MOV R0, UR5 ;  /* 0x0000000500007c02 */ /* 0x000fce0008000f00 */
.L_x_140:
[----:B-1----:R1:W2:Y:S02]  /*7f40*/  SYNCS.PHASECHK.TRANS64.TRYWAIT P0, [R0+URZ], R3 ;  /* 0x00000003000075a7 */ /* 0x0022a400080011ff */
[----:B--2---:R-:W-:Y:S05]  /*7f50*/  @!P0 NANOSLEEP.SYNCS 0x989680 ;  /* 0x009896800000895d */ /* 0x004fea0003900000 */
[----:B------:R-:W2:Y:S02]  /*7f60*/  @!P0 SYNCS.PHASECHK.TRANS64 P0, [R0+URZ], R3 ;  /* 0x00000003000085a7 */ /* 0x000ea400080010ff */
[----:B--2---:R-:W-:Y:S05]  /*7f70*/  @!P0 BRA `(.L_x_140) ;  /* 0xfffffffc00f08947 */ /* 0x004fea000383ffff */
[----:B------:R-:W-:Y:S05]  /*7f80*/  BRA `(.L_x_141) ;  /* 0xffffffac00bc7947 */ /* 0x000fea000383ffff */
.L_x_54:
[----:B--2---:R2:W3:Y:S02]  /*7f90*/  SYNCS.PHASECHK.TRANS64.TRYWAIT P0, [R2+URZ+0x100], R4 ;  /* 0x00010004020075a7 */ /* 0x0044e400080011ff */
[----:B---3--:R-:W-:Y:S05]  /*7fa0*/  @!P0 NANOSLEEP.SYNCS 0x989680 ;  /* 0x009896800000895d */ /* 0x008fea0003900000 */
[----:B------:R-:W3:Y:S02]  /*7fb0*/  @!P0 SYNCS.PHASECHK.TRANS64 P0, [R2+URZ+0x100], R4 ;  /* 0x00010004020085a7 */ /* 0x000ee400080010ff */
[----:B---3--:R-:W-:Y:S05]  /*7fc0*/  @!P0 BRA `(.L_x_54) ;  /* 0xfffffffc00f08947 */ /* 0x008fea000383ffff */
[----:B------:R-:W-:Y:S05]  /*7fd0*/  BRA `(.L_x_142) ;  /* 0xffffffb000187947 */ /* 0x000fea000383ffff */
.L_x_55:
[----:B------:R-:W-:-:S07]  /*7fe0*/  MOV R2, UR4 ;  /* 0x0000000400027c02 */ /* 0x000fce0008000f00 */
.L_x_143:
[----:B--2---:R2:W3:Y:S02]  /*7ff0*/  SYNCS.PHASECHK.TRANS64.TRYWAIT P0, [R2+URZ+0xb0], R5 ;  /* 0x0000b005020075a7 */ /* 0x0044e400080011ff */
[----:B---3--:R-:W-:Y:S05]  /*8000*/  @!P0 NANOSLEEP.SYNCS 0x989680 ;  /* 0x009896800000895d */ /* 0x008fea0003900000 */
[----:B------:R-:W3:Y:S02]  /*8010*/  @!P0 SYNCS.PHASECHK.TRANS64 P0, [R2+URZ+0xb0], R5 ;  /* 0x0000b005020085a7 */ /* 0x000ee400080010ff */
[----:B---3--:R-:W-:Y:S05]  /*8020*/  @!P0 BRA `(.L_x_143) ;  /* 0xfffffffc00f08947 */ /* 0x008fea000383ffff */
[----:B------:R-:W-:Y:S05]  /*8030*/  BRA `(.L_x_144) ;  /* 0xffffffb000287947 */ /* 0x000fea000383ffff */
.L_x_56:
[----:B--2---:R2:W3:Y:S02]  /*8040*/  SYNCS.PHASECHK.TRANS64.TRYWAIT P1, [R2+URZ+0xa0], R4 ;  /* 0x0000a004020075a7 */ /* 0x0044e400080211ff */
[----:B---3--:R-:W-:Y:S05]  /*8050*/  @!P1 NANOSLEEP.SYNCS 0x989680 ;  /* 0x009896800000995d */ /* 0x008fea0003900000 */
[----:B------:R-:W3:Y:S02]  /*8060*/  @!P1 SYNCS.PHASECHK.TRANS64 P1, [R2+URZ+0xa0], R4 ;  /* 0x0000a004020095a7 */ /* 0x000ee400080210ff */
[----:B---3--:R-:W-:Y:S05]  /*8070*/  @!P1 BRA `(.L_x_56) ;  /* 0xfffffffc00f09947 */ /* 0x008fea000383ffff */
[----:B------:R-:W-:Y:S05]  /*8080*/  BRA `(.L_x_145) ;  /* 0xffffffb000587947 */ /* 0x000fea000383ffff */
.L_x_59:
[----:B------:R-:W-:-:S07]  /*8090*/  MOV R0, UR4 ;  /* 0x0000000400007c02 */ /* 0x000fce0008000f00 */
.L_x_146:
[----:B--2---:R2:W3:Y:S02]  /*80a0*/  SYNCS.PHASECHK.TRANS64.TRYWAIT P0, [R0+URZ+0xb0], R2 ;  /* 0x0000b002000075a7 */ /* 0x0044e400080011ff */
[----:B---3--:R-:W-:Y:S05]  /*80b0*/  @!P0 NANOSLEEP.SYNCS 0x989680 ;  /* 0x009896800000895d */ /* 0x008fea0003900000 */
[----:B------:R-:W3:Y:S02]  /*80c0*/  @!P0 SYNCS.PHASECHK.TRANS64 P0, [R0+URZ+0xb0], R2 ;  /* 0x0000b002000085a7 */ /* 0x000ee400080010ff */
[----:B---3--:R-:W-:Y:S05]  /*80d0*/  @!P0 BRA `(.L_x_146) ;  /* 0xfffffffc00f08947 */ /* 0x008fea000383ffff */
[----:B------:R-:W-:Y:S05]  /*80e0*/  BRA `(.L_x_58) ;  /* 0xffffffb000ac7947 */ /* 0x000fea000383ffff */
.L_x_66:
[----:B-1----:R1:W2:Y:S02]  /*80f0*/  SYNCS.PHASECHK.TRANS64.TRYWAIT P1, [R0+URZ+0xa0], R2 ;  /* 0x0000a002000075a7 */ /* 0x0022a400080211ff */
[----:B--2---:R-:W-:Y:S05]  /*8100*/  @!P1 NANOSLEEP.SYNCS 0x989680 ;  /* 0x009896800000995d */ /* 0x004fea0003900000 */
[----:B------:R-:W2:Y:S02]  /*8110*/  @!P1 SYNCS.PHASECHK.TRANS64 P1, [R0+URZ+0xa0], R2 ;  /* 0x0000a002000095a7 */ /* 0x000ea400080210ff */
[----:B--2---:R-:W-:Y:S05]  /*8120*/  @!P1 BRA `(.L_x_66) ;  /* 0xfffffffc00f09947 */ /* 0x004fea000383ffff */
[----:B------:R-:W-:Y:S05]  /*8130*/  BRA `(.L_x_147) ;  /* 0xffffffb800407947 */ /* 0x000fea000383ffff */
.L_x_67:
[----:B------:R-:W-:-:S07]  /*8140*/  MOV R2, UR46 ;  /* 0x0000002e00027c02 */ /* 0x000fce0008000f00 */
.L_x_148:
[----:B-1----:R1:W2:Y:S02]  /*8150*/  SYNCS.PHASECHK.TRANS64.TRYWAIT P0, [R2+URZ+0xe0], R0 ;  /* 0x0000e000020075a7 */ /* 0x0022a400080011ff */
[----:B--2---:R-:W-:Y:S05]  /*8160*/  @!P0 NANOSLEEP.SYNCS 0x989680 ;  /* 0x009896800000895d */ /* 0x004fea0003900000 */
[----:B------:R-:W2:Y:S02]  /*8170*/  @!P0 SYNCS.PHASECHK.TRANS64 P0, [R2+URZ+0xe0], R0 ;  /* 0x0000e000020085a7 */ /* 0x000ea400080010ff */
[----:B--2---:R-:W-:Y:S05]  /*8180*/  @!P0 BRA `(.L_x_148) ;  /* 0xfffffffc00f08947 */ /* 0x004fea000383ffff */
[----:B------:R-:W-:Y:S05]  /*8190*/  BRA `(.L_x_149) ;  /* 0xffffffb800907947 */ /* 0x000fea000383ffff */
.L_x_70:
[----:B------:R-:W-:Y:S07]  /*81a0*/  MOV R0, UR7 ;  /* 0x0000000700007c02 */ /* 0x000fee0008000f00 */
.L_x_150:
[----:B-1----:R1:W2:Y:S02]  /*81b0*/  SYNCS.PHASECHK.TRANS64.TRYWAIT P0, [R0+URZ], R2 ;  /* 0x00000002000075a7 */ /* 0x0022a400080011ff */
[----:B--2---:R-:W-:Y:S05]  /*81c0*/  @!P0 NANOSLEEP.SYNCS 0x989680 ;  /* 0x009896800000895d */ /* 0x004fea0003900000 */
[----:B------:R-:W2:Y:S02]  /*81d0*/  @!P0 SYNCS.PHASECHK.TRANS64 P0, [R0+URZ], R2 ;  /* 0x00000002000085a7 */ /* 0x000ea400080010ff */
[----:B--2---:R-:W-:Y:S05]  /*81e0*/  @!P0 BRA `(.L_x_150) ;  /* 0xfffffffc00f08947 */ /* 0x004fea000383ffff */
[----:B------:R-:W-:Y:S05]  /*81f0*/  BRA `(.L_x_69) ;  /* 0xffffffb800ac7947 */ /* 0x000fea000383ffff */
.L_x_73:
[----:B------:R-:W-:-:S07]  /*8200*/  MOV R0, UR4 ;  /* 0x0000000400007c02 */ /* 0x000fce0008000f00 */
.L_x_151:
[----:B--2---:R2:W4:Y:S02]  /*8210*/  SYNCS.PHASECHK.TRANS64.TRYWAIT P0, [R0+URZ], R2 ;  /* 0x00000002000075a7 */ /* 0x00452400080011ff */
[----:B----4-:R-:W-:Y:S05]  /*8220*/  @!P0 NANOSLEEP.SYNCS 0x989680 ;  /* 0x009896800000895d */ /* 0x010fea0003900000 */
[----:B------:R-:W4:Y:S02]  /*8230*/  @!P0 SYNCS.PHASECHK.TRANS64 P0, [R0+URZ], R2 ;  /* 0x00000002000085a7 */ /* 0x000f2400080010ff */
[----:B----4-:R-:W-:Y:S05]  /*8240*/  @!P0 BRA `(.L_x_151) ;  /* 0xfffffffc00f08947 */ /* 0x010fea000383ffff */
[----:B------:R-:W-:Y:S05]  /*8250*/  BRA `(.L_x_152) ;  /* 0xffffffbc00d87947 */ /* 0x000fea000383ffff */
.L_x_74:
[----:B------:R-:W-:-:S07]  /*8260*/  MOV R0, UR5 ;  /* 0x0000000500007c02 */ /* 0x000fce0008000f00 */
.L_x_153:
[----:B-1----:R1:W2:Y:S02]  /*8270*/  SYNCS.PHASECHK.TRANS64.TRYWAIT P0, [R0+URZ], R3 ;  /* 0x00000003000075a7 */ /* 0x0022a400080011ff */
[----:B--2---:R-:W-:Y:S05]  /*8280*/  @!P0 NANOSLEEP.SYNCS 0x989680 ;  /* 0x009896800000895d */ /* 0x004fea0003900000 */
[----:B------:R-:W2:Y:S02]  /*8290*/  @!P0 SYNCS.PHASECHK.TRANS64 P0, [R0+URZ], R3 ;  /* 0x00000003000085a7 */ /* 0x000ea400080010ff */
[----:B--2---:R-:W-:Y:S05]  /*82a0*/  @!P0 BRA `(.L_x_153) ;  /* 0xfffffffc00f08947 */ /* 0x004fea000383ffff */
[----:B------:R-:W-:Y:S05]  /*82b0*/  BRA `(.L_x_154) ;  /* 0xffffffbc00e47947 */ /* 0x000fea000383ffff */
.L_x_75:
[----:B------:R-:W-:-:S07]  /*82c0*/  MOV R0, UR5 ;  /* 0x0000000500007c02 */ /* 0x000fce0008000f00 */
.L_x_155:
[----:B-1----:R1:W2:Y:S02]  /*82d0*/  SYNCS.PHASECHK.TRANS64.TRYWAIT P0, [R0+URZ], R3 ;  /* 0x00000003000075a7 */ /* 0x0022a400080011ff */
[----:B--2---:R-:W-:Y:S05]  /*82e0*/  @!P0 NANOSLEEP.SYNCS 0x989680 ;  /* 0x009896800000895d */ /* 0x004fea0003900000 */
[----:B------:R-:W2:Y:S02]  /*82f0*/  @!P0 SYNCS.PHASECHK.TRANS64 P0, [R0+URZ], R3 ;  /* 0x00000003000085a7 */ /* 0x000ea400080010ff */
[----:B--2---:R-:W-:Y:S05]  /*8300*/  @!P0 BRA `(.L_x_155) ;  /* 0xfffffffc00f08947 */ /* 0x004fea000383ffff */
[----:B------:R-:W-:Y:S05]  /*8310*/  BRA `(.L_x_156) ;  /* 0xffffffbc00f07947 */ /* 0x000fea000383ffff */
.L_x_76:
[----:B-1----:R-:W-:-:S07]  /*8320*/  MOV R0, UR4 ;  /* 0x0000000400007c02 */ /* 0x002fce0008000f00 */
.L_x_157:
[----:B-1----:R1:W2:Y:S02]  /*8330*/  SYNCS.PHASECHK.TRANS64.TRYWAIT P0, [R0+URZ], R2 ;  /* 0x00000002000075a7 */ /* 0x0022a400080011ff */
[----:B--2---:R-:W-:Y:S05]  /*8340*/  @!P0 NANOSLEEP.SYNCS 0x989680 ;  /* 0x009896800000895d */ /* 0x004fea0003900000 */
[----:B------:R-:W2:Y:S02]  /*8350*/  @!P0 SYNCS.PHASECHK.TRANS64 P0, [R0+URZ], R2 ;  /* 0x00000002000085a7 */ /* 0x000ea400080010ff */
[----:B--2---:R-:W-:Y:S05]  /*8360*/  @!P0 BRA `(.L_x_157) ;  /* 0xfffffffc00f08947 */ /* 0x004fea000383ffff */
[----:B------:R-:W-:Y:S05]  /*8370*/  BRA `(.L_x_158) ;  /* 0xffffffbc00fc7947 */ /* 0x000fea000383ffff */
.L_x_81:
[----:B---3--:R3:W4:Y:S02]  /*8380*/  SYNCS.PHASECHK.TRANS64.TRYWAIT P0, [R12+URZ+0xa0], R0 ;  /* 0x0000a0000c0075a7 */ /* 0x00872400080011ff */
[----:B----4-:R-:W-:Y:S05]  /*8390*/  @!P0 NANOSLEEP.SYNCS 0x989680 ;  /* 0x009896800000895d */ /* 0x010fea0003900000 */
[----:B------:R-:W4:Y:S02]  /*83a0*/  @!P0 SYNCS.PHASECHK.TRANS64 P0, [R12+URZ+0xa0], R0 ;  /* 0x0000a0000c0085a7 */ /* 0x000f2400080010ff */
[----:B----4-:R-:W-:Y:S05]  /*83b0*/  @!P0 BRA `(.L_x_81) ;  /* 0xfffffffc00f08947 */ /* 0x010fea000383ffff */
[----:B------:R-:W-:Y:S05]  /*83c0*/  BRA `(.L_x_159) ;  /* 0xffffffc4000c7947 */ /* 0x000fea000383ffff */
.L_x_84:
[----:B-1----:R-:W-:Y:S07]  /*83d0*/  MOV R0, UR24 ;  /* 0x0000001800007c02 */ /* 0x002fee0008000f00 */
.L_x_160:
[----:B-1----:R1:W3:Y:S02]  /*83e0*/  SYNCS.PHASECHK.TRANS64.TRYWAIT P2, [R0+URZ+0x98], R6 ;  /* 0x00009806000075a7 */ /* 0x0022e400080411ff */
[----:B---3--:R-:W-:Y:S05]  /*83f0*/  @!P2 NANOSLEEP.SYNCS 0x989680 ;  /* 0x009896800000a95d */ /* 0x008fea0003900000 */
[----:B------:R-:W3:Y:S02]  /*8400*/  @!P2 SYNCS.PHASECHK.TRANS64 P2, [R0+URZ+0x98], R6 ;  /* 0x000098060000a5a7 */ /* 0x000ee400080410ff */
[----:B---3--:R-:W-:Y:S05]  /*8410*/  @!P2 BRA `(.L_x_160) ;  /* 0xfffffffc00f0a947 */ /* 0x008fea000383ffff */
[----:B------:R-:W-:Y:S05]  /*8420*/  BRA `(.L_x_83) ;  /* 0xffffffc800707947 */ /* 0x000fea000383ffff */
.L_x_87:
[----:B------:R-:W-:Y:S07]  /*8430*/  MOV R0, UR4 ;  /* 0x0000000400007c02 */ /* 0x000fee0008000f00 */
.L_x_161:
[----:B-1----:R1:W3:Y:S02]  /*8440*/  SYNCS.PHASECHK.TRANS64.TRYWAIT P0, [R0+URZ+0x78], R9 ;  /* 0x00007809000075a7 */ /* 0x0022e400080011ff */
[----:B---3--:R-:W-:Y:S05]  /*8450*/  @!P0 NANOSLEEP.SYNCS 0x989680 ;  /* 0x009896800000895d */ /* 0x008fea0003900000 */
[----:B------:R-:W3:Y:S02]  /*8460*/  @!P0 SYNCS.PHASECHK.TRANS64 P0, [R0+URZ+0x78], R9 ;  /* 0x00007809000085a7 */ /* 0x000ee400080010ff */
[----:B---3--:R-:W-:Y:S05]  /*8470*/  @!P0 BRA `(.L_x_161) ;  /* 0xfffffffc00f08947 */ /* 0x008fea000383ffff */
[----:B------:R-:W-:Y:S05]  /*8480*/  BRA `(.L_x_162) ;  /* 0xffffffc800d07947 */ /* 0x000fea000383ffff */
.L_x_88:
[----:B------:R-:W-:Y:S07]  /*8490*/  MOV R6, UR5 ;  /* 0x0000000500067c02 */ /* 0x000fee0008000f00 */
.L_x_163:
[----:B-1----:R1:W3:Y:S02]  /*84a0*/  SYNCS.PHASECHK.TRANS64.TRYWAIT P0, [R6+URZ+0x78], R0 ;  /* 0x00007800060075a7 */ /* 0x0022e400080011ff */
[----:B---3--:R-:W-:Y:S05]  /*84b0*/  @!P0 NANOSLEEP.SYNCS 0x989680 ;  /* 0x009896800000895d */ /* 0x008fea0003900000 */
[----:B------:R-:W3:Y:S02]  /*84c0*/  @!P0 SYNCS.PHASECHK.TRANS64 P0, [R6+URZ+0x78], R0 ;  /* 0x00007800060085a7 */ /* 0x000ee400080010ff */
[----:B---3--:R-:W-:Y:S05]  /*84d0*/  @!P0 BRA `(.L_x_163) ;  /* 0xfffffffc00f08947 */ /* 0x008fea000383ffff */
[----:B------:R-:W-:Y:S05]  /*84e0*/  BRA `(.L_x_164) ;  /* 0xffffffcc002c7947 */ /* 0x000fea000383ffff */
.L_x_90:
[----:B------:R-:W-:-:S07]  /*84f0*/  MOV R0, UR4 ;  /* 0x0000000400007c02 */ /* 0x000fce0008000f00 */
.L_x_165:
[----:B-1----:R1:W4:Y:S02]  /*8500*/  SYNCS.PHASECHK.TRANS64.TRYWAIT P0, [R0+URZ], R2 ;  /* 0x00000002000075a7 */ /* 0x00232400080011ff */
[----:B----4-:R-:W-:Y:S05]  /*8510*/  @!P0 NANOSLEEP.SYNCS 0x989680 ;  /* 0x009896800000895d */ /* 0x010fea0003900000 */
[----:B------:R-:W4:Y:S02]  /*8520*/  @!P0 SYNCS.PHASECHK.TRANS64 P0, [R0+URZ], R2 ;  /* 0x00000002000085a7 */ /* 0x000f2400080010ff */
[----:B----4-:R-:W-:Y:S05]  /*8530*/  @!P0 BRA `(.L_x_165) ;  /* 0xfffffffc00f08947 */ /* 0x010fea000383ffff */
[----:B------:R-:W-:Y:S05]  /*8540*/  BRA `(.L_x_166) ;  /* 0xffffffcc00bc7947 */ /* 0x000fea000383ffff */
.L_x_91:
[----:B------:R-:W-:-:S07]  /*8550*/  MOV R0, UR5 ;  /* 0x0000000500007c02 */ /* 0x000fce0008000f00 */
.L_x_167:
[----:B-1----:R1:W4:Y:S02]  /*8560*/  SYNCS.PHASECHK.TRANS64.TRYWAIT P0, [R0+URZ], R2 ;  /* 0x00000002000075a7 */ /* 0x00232400080011ff */
[----:B----4-:R-:W-:Y:S05]  /*8570*/  @!P0 NANOSLEEP.SYNCS 0x989680 ;  /* 0x009896800000895d */ /* 0x010fea0003900000 */
[----:B------:R-:W4:Y:S02]  /*8580*/  @!P0 SYNCS.PHASECHK.TRANS64 P0, [R0+URZ], R2 ;  /* 0x00000002000085a7 */ /* 0x000f2400080010ff */
[----:B----4-:R-:W-:Y:S05]  /*8590*/  @!P0 BRA `(.L_x_167) ;  /* 0xfffffffc00f08947 */ /* 0x010fea000383ffff */
[----:B------:R-:W-:Y:S05]  /*85a0*/  BRA `(.L_x_168) ;  /* 0xffffffcc00c87947 */ /* 0x000fea000383ffff */
.L_x_93:
[----:B--2---:R2:W4:Y:S02]  /*85b0*/  SYNCS.PHASECHK.TRANS64.TRYWAIT P0, [R0+URZ+0xa0], R2 ;  /* 0x0000a002000075a7 */ /* 0x00452400080011ff */
[----:B----4-:R-:W-:Y:S05]  /*85c0*/  @!P0 NANOSLEEP.SYNCS 0x989680 ;  /* 0x009896800000895d */ /* 0x010fea0003900000 */
[----:B------:R-:W4:Y:S02]  /*85d0*/  @!P0 SYNCS.PHASECHK.TRANS64 P0, [R0+URZ+0xa0], R2 ;  /* 0x0000a002000085a7 */ /* 0x000f2400080010ff */
[----:B----4-:R-:W-:Y:S05]  /*85e0*/  @!P0 BRA `(.L_x_93) ;  /* 0xfffffffc00f08947 */ /* 0x010fea000383ffff */
[----:B------:R-:W-:Y:S05]  /*85f0*/  BRA `(.L_x_169) ;  /* 0xffffffd000b07947 */ /* 0x000fea000383ffff */
.L_x_103:
[----:B-1----:R1:W2:Y:S02]  /*8600*/  SYNCS.PHASECHK.TRANS64.TRYWAIT P0, [R2+URZ+0x60], R4 ;  /* 0x00006004020075a7 */ /* 0x0022a400080011ff */
[----:B--2---:R-:W-:Y:S05]  /*8610*/  @!P0 NANOSLEEP.SYNCS 0x989680 ;  /* 0x009896800000895d */ /* 0x004fea0003900000 */
[----:B------:R-:W2:Y:S02]  /*8620*/  @!P0 SYNCS.PHASECHK.TRANS64 P0, [R2+URZ+0x60], R4 ;  /* 0x00006004020085a7 */ /* 0x000ea400080010ff */
[----:B--2---:R-:W-:Y:S05]  /*8630*/  @!P0 BRA `(.L_x_103) ;  /* 0xfffffffc00f08947 */ /* 0x004fea000383ffff */
[----:B------:R-:W-:Y:S05]  /*8640*/  BRA `(.L_x_102) ;  /* 0xffffffe000047947 */ /* 0x000fea000383ffff */
.L_x_105:
[----:B-1----:R1:W3:Y:S02]  /*8650*/  SYNCS.PHASECHK.TRANS64.TRYWAIT P1, [R27+URZ+0xc0], R3 ;  /* 0x0000c0031b0075a7 */ /* 0x0022e400080211ff */
[----:B---3--:R-:W-:Y:S05]  /*8660*/  @!P1 NANOSLEEP.SYNCS 0x989680 ;  /* 0x009896800000995d */ /* 0x008fea0003900000 */
[----:B------:R-:W3:Y:S02]  /*8670*/  @!P1 SYNCS.PHASECHK.TRANS64 P1, [R27+URZ+0xc0], R3 ;  /* 0x0000c0031b0095a7 */ /* 0x000ee400080210ff */
[----:B---3--:R-:W-:Y:S05]  /*8680*/  @!P1 BRA `(.L_x_105) ;  /* 0xfffffffc00f09947 */ /* 0x008fea000383ffff */
[----:B------:R-:W-:Y:S05]  /*8690*/  BRA `(.L_x_104) ;  /* 0xffffffe000547947 */ /* 0x000fea000383ffff */
.L_x_116:
[----:B-1----:R1:W2:Y:S02]  /*86a0*/  SYNCS.PHASECHK.TRANS64.TRYWAIT P0, [R2+URZ+0x60], R64 ;  /* 0x00006040020075a7 */ /* 0x0022a400080011ff */
[----:B--2---:R-:W-:Y:S05]  /*86b0*/  @!P0 NANOSLEEP.SYNCS 0x989680 ;  /* 0x009896800000895d */ /* 0x004fea0003900000 */
[----:B------:R-:W2:Y:S02]  /*86c0*/  @!P0 SYNCS.PHASECHK.TRANS64 P0, [R2+URZ+0x60], R64 ;  /* 0x00006040020085a7 */ /* 0x000ea400080010ff */
[----:B--2---:R-:W-:Y:S05]  /*86d0*/  @!P0 BRA `(.L_x_116) ;  /* 0xfffffffc00f08947 */ /* 0x004fea000383ffff */
[----:B------:R-:W-:Y:S05]  /*86e0*/  BRA `(.L_x_115) ;  /* 0xffffffe800687947 */ /* 0x000fea000383ffff */
        .weak           $__internal_0_$__cuda_sm10x_tcgen05_guardrail_trap_col_being_dealloced_not_returned_by_alloc
        .type           $__internal_0_$__cuda_sm10x_tcgen05_guardrail_trap_col_being_dealloced_not_returned_by_alloc,@function
        .size           $__internal_0_$__cuda_sm10x_tcgen05_guardrail_trap_col_being_dealloced_not_returned_by_alloc,($__internal_1_$__cuda_sm10x_tcgen05_guardrail_trap_phase_invalid_during_alloc - $__internal_0_$__cuda_sm10x_tcgen05_guardrail_trap_col_being_dealloced_not_returned_by_alloc)
$__internal_0_$__cuda_sm10x_tcgen05_guardrail_trap_col_being_dealloced_not_returned_by_alloc:
[----:B------:R-:W-:Y:S05]  /*86f0*/  BPT.TRAP 0x1 ;  /* 0x000000040000795c */ /* 0x000fea0000300000 */
[----:B------:R-:W-:-:S04]  /*8700*/  HFMA2 R3, -RZ, RZ, 0, 0 ;  /* 0x00000000ff037431 */ /* 0x000fc800000001ff */
[----:B------:R-:W-:Y:S05]  /*8710*/  RET.REL.NODEC R2 `(_ZN7cutlass13device_kernelINS_4gemm6kernel13GemmUniversalIN4cute5tupleIJiiiiEEENS1_10collective13CollectiveMmaINS1_35MainloopSm100TmaUmmaWarpSpecializedILi6ELi2ELi4ENS5_IJNS4_1CILi2EEENSA_ILi4EEENSA_ILi1EEEEEEEENS5_IJNSA_ILi64EEESG_NSA_ILi128EEEEEENS_10bfloat16_tENS5_IJlSD_lEEESJ_SK_NS4_8TiledMMAINS4_8MMA_AtomIJNS4_20SM100_MMA_F16BF16_SSISJ_SJ_fLi64ELi64ELNS4_4UMMA5MajorE0ELSP_0ELNSO_7ScaleInE0ELSQ_0EEEEEENS4_6LayoutINS5_IJSD_SD_SD_EEENS5_IJNSA_ILi0EEESV_SV_EEEEENS5_IJNS4_10UnderscoreESY_SY_EEEEENS4_23SM90_TMA_LOAD_MULTICASTENS4_14ComposedLayoutINS4_7SwizzleILi3ELi4ELi3EEENS4_18smem_ptr_flag_bitsILi16EEENST_INS5_IJNSA_ILi8EEESG_EEENS5_IJSG_SD_EEEEEEEvNS4_8identityES11_S1B_vS1C_EENS_8epilogue10collective18CollectiveEpilogueINS1E_23Sm100TmaWarpSpecializedILi3ELi2ELi16ELb1ELb0EEEJSI_NS5_IJNST_ISG_SD_EENST_INSA_ILi32EEESD_EEEEESJ_SK_SJ_SK_NS1E_6fusion15FusionCallbacksIS1I_NS1N_17LinearCombinationISJ_fSJ_fLNS_15FloatRoundStyleE2EEESI_S1M_JEEENS4_5SM1004TMEM4LOAD26SM100_TMEM_LOAD_16dp256b4xENS4_13SM90_TMA_LOADENS12_INS13_ILi2ELi4ELi3EEES16_NST_INS5_IJS17_S1K_EEENS5_IJS1K_SD_EEEEEEENS4_17SM75_U32x4_LDSM_NENS4_14SM90_TMA_STOREES22_NS4_17SM90_U32x4_STSM_NENS4_39AutoVectorizingCopyWithAssumedAlignmentILi128EEEEEEvvEEEEvNT_6ParamsE) ;  /* 0xffffff7802387950 */ /* 0x000fea0003c3ffff */
        .weak           $__internal_1_$__cuda_sm10x_tcgen05_guardrail_trap_phase_invalid_during_alloc
        .type           $__internal_1_$__cuda_sm10x_tcgen05_guardrail_trap_phase_invalid_during_alloc,@function
        .size           $__internal_1_$__cuda_sm10x_tcgen05_guardrail_trap_phase_invalid_during_alloc,($__internal_2_$__cuda_sm10x_tcgen05_guardrail_trap_unallocated_columns_being_dealloced - $__internal_1_$__cuda_sm10x_tcgen05_guardrail_trap_phase_invalid_during_alloc)
$__internal_1_$__cuda_sm10x_tcgen05_guardrail_trap_phase_invalid_during_alloc:
[----:B------:R-:W-:Y:S05]  /*8720*/  BPT.TRAP 0x1 ;  /* 0x000000040000795c */ /* 0x000fea0000300000 */
[----:B------:R-:W-:-:S04]  /*8730*/  MOV R5, 0x0 ;  /* 0x0000000000057802 */ /* 0x000fc80000000f00 */
[----:B------:R-:W-:Y:S05]  /*8740*/  RET.REL.NODEC R4 `(_ZN7cutlass13device_kernelINS_4gemm6kernel13GemmUniversalIN4cute5tupleIJiiiiEEENS1_10collective13CollectiveMmaINS1_35MainloopSm100TmaUmmaWarpSpecializedILi6ELi2ELi4ENS5_IJNS4_1CILi2EEENSA_ILi4EEENSA_ILi1EEEEEEEENS5_IJNSA_ILi64EEESG_NSA_ILi128EEEEEENS_10bfloat16_tENS5_IJlSD_lEEESJ_SK_NS4_8TiledMMAINS4_8MMA_AtomIJNS4_20SM100_MMA_F16BF16_SSISJ_SJ_fLi64ELi64ELNS4_4UMMA5MajorE0ELSP_0ELNSO_7ScaleInE0ELSQ_0EEEEEENS4_6LayoutINS5_IJSD_SD_SD_EEENS5_IJNSA_ILi0EEESV_SV_EEEEENS5_IJNS4_10UnderscoreESY_SY_EEEEENS4_23SM90_TMA_LOAD_MULTICASTENS4_14ComposedLayoutINS4_7SwizzleILi3ELi4ELi3EEENS4_18smem_ptr_flag_bitsILi16EEENST_INS5_IJNSA_ILi8EEESG_EEENS5_IJSG_SD_EEEEEEEvNS4_8identityES11_S1B_vS1C_EENS_8epilogue10collective18CollectiveEpilogueINS1E_23Sm100TmaWarpSpecializedILi3ELi2ELi16ELb1ELb0EEEJSI_NS5_IJNST_ISG_SD_EENST_INSA_ILi32EEESD_EEEEESJ_SK_SJ_SK_NS1E_6fusion15FusionCallbacksIS1I_NS1N_17LinearCombinationISJ_fSJ_fLNS_15FloatRoundStyleE2EEESI_S1M_JEEENS4_5SM1004TMEM4LOAD26SM100_TMEM_LOAD_16dp256b4xENS4_13SM90_TMA_LOADENS12_INS13_ILi2ELi4ELi3EEES16_NST_INS5_IJS17_S1K_EEENS5_IJS1K_SD_EEEEEEENS4_17SM75_U32x4_LDSM_NENS4_14SM90_TMA_STOREES22_NS4_17SM90_U32x4_STSM_NENS4_39AutoVectorizingCopyWithAssumedAlignmentILi128EEEEEEvvEEEEvNT_6ParamsE) ;  /* 0xffffff78042c7950 */ /* 0x000fea0003c3ffff */
        .weak           $__internal_2_$__cuda_sm10x_tcgen05_guardrail_trap_unallocated_columns_being_dealloced
        .type           $__internal_2_$__cuda_sm10x_tcgen05_guardrail_trap_unallocated_columns_being_dealloced,@function
        .size           $__internal_2_$__cuda_sm10x_tcgen05_guardrail_trap_unallocated_columns_being_dealloced,(.L_x_171 - $__internal_2_$__cuda_sm10x_tcgen05_guardrail_trap_unallocated_columns_being_dealloced)
$__internal_2_$__cuda_sm10x_tcgen05_guardrail_trap_unallocated_columns_being_dealloced:
[----:B------:R-:W-:Y:S05]  /*8750*/  BPT.TRAP 0x1 ;  /* 0x000000040000795c */ /* 0x000fea0000300000 */
[----:B------:R-:W-:-:S04]  /*8760*/  HFMA2 R3, -RZ, RZ, 0, 0 ;  /* 0x00000000ff037431 */ /* 0x000fc800000001ff */
[----:B------:R-:W-:Y:S05]  /*8770*/  RET.REL.NODEC R2 `(_ZN7cutlass13device_kernelINS_4gemm6kernel13GemmUniversalIN4cute5tupleIJiiiiEEENS1_10collective13CollectiveMmaINS1_35MainloopSm100TmaUmmaWarpSpecializedILi6ELi2ELi4ENS5_IJNS4_1CILi2EEENSA_ILi4EEENSA_ILi1EEEEEEEENS5_IJNSA_ILi64EEESG_NSA_ILi128EEEEEENS_10bfloat16_tENS5_IJlSD_lEEESJ_SK_NS4_8TiledMMAINS4_8MMA_AtomIJNS4_20SM100_MMA_F16BF16_SSISJ_SJ_fLi64ELi64ELNS4_4UMMA5MajorE0ELSP_0ELNSO_7ScaleInE0ELSQ_0EEEEEENS4_6LayoutINS5_IJSD_SD_SD_EEENS5_IJNSA_ILi0EEESV_SV_EEEEENS5_IJNS4_10UnderscoreESY_SY_EEEEENS4_23SM90_TMA_LOAD_MULTICASTENS4_14ComposedLayoutINS4_7SwizzleILi3ELi4ELi3EEENS4_18smem_ptr_flag_bitsILi16EEENST_INS5_IJNSA_ILi8EEESG_EEENS5_IJSG_SD_EEEEEEEvNS4_8identityES11_S1B_vS1C_EENS_8epilogue10collective18CollectiveEpilogueINS1E_23Sm100TmaWarpSpecializedILi3ELi2ELi16ELb1ELb0EEEJSI_NS5_IJNST_ISG_SD_EENST_INSA_ILi32EEESD_EEEEESJ_SK_SJ_SK_NS1E_6fusion15FusionCallbacksIS1I_NS1N_17LinearCombinationISJ_fSJ_fLNS_15FloatRoundStyleE2EEESI_S1M_JEEENS4_5SM1004TMEM4LOAD26SM100_TMEM_LOAD_16dp256b4xENS4_13SM90_TMA_LOADENS12_INS13_ILi2ELi4ELi3EEES16_NST_INS5_IJS17_S1K_EEENS5_IJS1K_SD_EEEEEEENS4_17SM75_U32x4_LDSM_NENS4_14SM90_TMA_STOREES22_NS4_17SM90_U32x4_STSM_NENS4_39AutoVectorizingCopyWithAssumedAlignmentILi128EEEEEEvvEEEEvNT_6ParamsE) ;  /* 0xffffff7802207950 */ /* 0x000fea0003c3ffff */
.L_x_170:
[----:B------:R-:W-:-:S00]  /*8780*/  BRA `(.L_x_170) ;  /* 0xfffffffc00fc7947 */ /* 0x000fc0000383ffff */
[----:B------:R-:W-:-:S00]  /*8790*/  NOP ;  /* 0x0000000000007918 */ /* 0x000fc00000000000 */
        /* <DEDUP_REMOVED lines=14> */
.L_x_171:


//--------------------- .nv.global.init           --------------------------
	.section	.nv.global.init,"aw",@progbits
.nv.global.init:
	.type		$str$27,@object
	.size		$str$27,($str$28 - $str$27)
$str$27:
        /*0000*/ 	.byte	0x28, 0x61, 0x64, 0x64, 0x72, 0x65, 0x73, 0x73, 0x20, 0x26, 0x20, 0x6d, 0x61, 0x73, 0x6b, 0x29
        /*0010*/ 	.byte	0x20, 0x3d, 0x3d, 0x20, 0x30, 0x00
	.type		$str$28,@object
	.size		$str$28,($str$26 - $str$28)
$str$28:
        /*0016*/ 	.byte	0x2f, 0x74, 0x6d, 0x70, 0x2f, 0x63, 0x75, 0x74, 0x6c, 0x61, 0x73, 0x73, 0x5f, 0x73, 0x77, 0x65
        /*0026*/ 	.byte	0x65, 0x70, 0x5f, 0x73, 0x72, 0x63, 0x2f, 0x69, 0x6e, 0x63, 0x6c, 0x75, 0x64, 0x65, 0x2f, 0x63
        /*0036*/ 	.byte	0x75, 0x74, 0x65, 0x2f, 0x70, 0x6f, 0x69, 0x6e, 0x74, 0x65, 0x72, 0x5f, 0x66, 0x6c, 0x61, 0x67
        /*0046*/ 	.byte	0x67, 0x65, 0x64, 0x2e, 0x68, 0x70, 0x70, 0x00
	.type		$str$26,@object
	.size		$str$26,($str$25 - $str$26)
$str$26:
        /*004e*/ 	.byte	0x2f, 0x74, 0x6d, 0x70, 0x2f, 0x63, 0x75, 0x74, 0x6c, 0x61, 0x73, 0x73, 0x5f, 0x73, 0x77, 0x65
        /*005e*/ 	.byte	0x65, 0x70, 0x5f, 0x73, 0x72, 0x63, 0x2f, 0x69, 0x6e, 0x63, 0x6c, 0x75, 0x64, 0x65, 0x2f, 0x63
        /*006e*/ 	.byte	0x75, 0x74, 0x65, 0x2f, 0x61, 0x74, 0x6f, 0x6d, 0x2f, 0x63, 0x6f, 0x70, 0x79, 0x5f, 0x74, 0x72
        /*007e*/ 	.byte	0x61, 0x69, 0x74, 0x73, 0x5f, 0x73, 0x6d, 0x31, 0x30, 0x30, 0x2e, 0x68, 0x70, 0x70, 0x00
	.type		$str$25,@object
	.size		$str$25,(__unnamed_1 - $str$25)
$str$25:
        /*008d*/ 	.byte	0x28, 0x28, 0x75, 0x69, 0x6e, 0x74, 0x33, 0x32, 0x5f, 0x74, 0x28, 0x74, 0x68, 0x72, 0x65, 0x61
        /*009d*/ 	.byte	0x64, 0x49, 0x64, 0x78, 0x2e, 0x78, 0x29, 0x20, 0x2f, 0x20, 0x33, 0x32, 0x29, 0x20, 0x25, 0x20
        /*00ad*/ 	.byte	0x34, 0x29, 0x20, 0x3d, 0x3d, 0x20, 0x28, 0x28, 0x28, 0x74, 0x6d, 0x65, 0x6d, 0x5f, 0x61, 0x64
        /*00bd*/ 	.byte	0x64, 0x72, 0x20, 0x3e, 0x3e, 0x20, 0x31, 0x36, 0x29, 0x20, 0x2f, 0x20, 0x33, 0x32, 0x29, 0x20
        /*00cd*/ 	.byte	0x25, 0x20, 0x34, 0x29, 0x00
	.type		__unnamed_1,@object
	.size		__unnamed_1,(__unnamed_2 - __unnamed_1)
__unnamed_1:
        /*00d2*/ 	.byte	0x61, 0x75, 0x74, 0x6f, 0x20, 0x63, 0x75, 0x74, 0x65, 0x3a, 0x3a, 0x61, 0x73, 0x5f, 0x70, 0x6f
        /* <DEDUP_REMOVED lines=24> */
        /*0262*/ 	.byte	0x30, 0x34, 0x38, 0x3e, 0x3e, 0x3e, 0x3e, 0x5d, 0x00
	.type		__unnamed_2,@object
	.size		__unnamed_2,(.L_2 - __unnamed_2)
__unnamed_2:
        /* <DEDUP_REMOVED lines=45> */
        /*053b*/ 	.byte	0x3e, 0x3e, 0x3e, 0x5d, 0x00
.L_2:


//--------------------- .nv.shared._ZN7cutlass13device_kernelINS_4gemm6kernel13GemmUniversalIN4cute5tupleIJiiiiEEENS1_10collective13CollectiveMmaINS1_35MainloopSm100TmaUmmaWarpSpecializedILi6ELi2ELi4ENS5_IJNS4_1CILi2EEENSA_ILi4EEENSA_ILi1EEEEEEEENS5_IJNSA_ILi64EEESG_NSA_ILi128EEEEEENS_10bfloat16_tENS5_IJlSD_lEEESJ_SK_NS4_8TiledMMAINS4_8MMA_AtomIJNS4_20SM100_MMA_F16BF16_SSISJ_SJ_fLi64ELi64ELNS4_4UMMA5MajorE0ELSP_0ELNSO_7ScaleInE0ELSQ_0EEEEEENS4_6LayoutINS5_IJSD_SD_SD_EEENS5_IJNSA_ILi0EEESV_SV_EEEEENS5_IJNS4_10UnderscoreESY_SY_EEEEENS4_23SM90_TMA_LOAD_MULTICASTENS4_14ComposedLayoutINS4_7SwizzleILi3ELi4ELi3EEENS4_18smem_ptr_flag_bitsILi16EEENST_INS5_IJNSA_ILi8EEESG_EEENS5_IJSG_SD_EEEEEEEvNS4_8identityES11_S1B_vS1C_EENS_8epilogue10collective18CollectiveEpilogueINS1E_23Sm100TmaWarpSpecializedILi3ELi2ELi16ELb1ELb0EEEJSI_NS5_IJNST_ISG_SD_EENST_INSA_ILi32EEESD_EEEEESJ_SK_SJ_SK_NS1E_6fusion15FusionCallbacksIS1I_NS1N_17LinearCombinationISJ_fSJ_fLNS_15FloatRoundStyleE2EEESI_S1M_JEEENS4_5SM1004TMEM4LOAD26SM100_TMEM_LOAD_16dp256b4xENS4_13SM90_TMA_LOADENS12_INS13_ILi2ELi4ELi3EEES16_NST_INS5_IJS17_S1K_EEENS5_IJS1K_SD_EEEEEEENS4_17SM75_U32x4_LDSM_NENS4_14SM90_TMA_STOREES22_NS4_17SM90_U32x4_STSM_NENS4_39AutoVectorizingCopyWithAssumedAlignmentILi128EEEEEEvvEEEEvNT_6ParamsE --------------------------
	.section	.nv.shared._ZN7cutlass13device_kernelINS_4gemm6kernel13GemmUniversalIN4cute5tupleIJiiiiEEENS1_10collective13CollectiveMmaINS1_35MainloopSm100TmaUmmaWarpSpecializedILi6ELi2ELi4ENS5_IJNS4_1CILi2EEENSA_ILi4EEENSA_ILi1EEEEEEEENS5_IJNSA_ILi64EEESG_NSA_ILi128EEEEEENS_10bfloat16_tENS5_IJlSD_lEEESJ_SK_NS4_8TiledMMAINS4_8MMA_AtomIJNS4_20SM100_MMA_F16BF16_SSISJ_SJ_fLi64ELi64ELNS4_4UMMA5MajorE0ELSP_0ELNSO_7ScaleInE0ELSQ_0EEEEEENS4_6LayoutINS5_IJSD_SD_SD_EEENS5_IJNSA_ILi0EEESV_SV_EEEEENS5_IJNS4_10UnderscoreESY_SY_EEEEENS4_23SM90_TMA_LOAD_MULTICASTENS4_14ComposedLayoutINS4_7SwizzleILi3ELi4ELi3EEENS4_18smem_ptr_flag_bitsILi16EEENST_INS5_IJNSA_ILi8EEESG_EEENS5_IJSG_SD_EEEEEEEvNS4_8identityES11_S1B_vS1C_EENS_8epilogue10collective18CollectiveEpilogueINS1E_23Sm100TmaWarpSpecializedILi3ELi2ELi16ELb1ELb0EEEJSI_NS5_IJNST_ISG_SD_EENST_INSA_ILi32EEESD_EEEEESJ_SK_SJ_SK_NS1E_6fusion15FusionCallbacksIS1I_NS1N_17LinearCombinationISJ_fSJ_fLNS_15FloatRoundStyleE2EEESI_S1M_JEEENS4_5SM1004TMEM4LOAD26SM100_TMEM_LOAD_16dp256b4xENS4_13SM90_TMA_LOADENS12_INS13_ILi2ELi4ELi3EEES16_NST_INS5_IJS17_S1K_EEENS5_IJS1K_SD_EEEEEEENS4_17SM75_U32x4_LDSM_NENS4_14SM90_TMA_STOREES22_NS4_17SM90_U32x4_STSM_NENS4_39AutoVectorizingCopyWithAssumedAlignmentILi128EEEEEEvvEEEEvNT_6ParamsE,"aw",@nobits
	.sectionflags	@""
	.align	16
	.zero		1024


//--------------------- .nv.shared.reserved.0     --------------------------
	.section	.nv.shared.reserved.0,"aw",@nobits
	.weak		__nv_reservedSMEM_offset_0_alias
	.size		__nv_reservedSMEM_offset_0_alias, 0, 64
	.other		__nv_reservedSMEM_offset_0_alias,@"STO_CUDA_RESERVED_SHARED STV_DEFAULT"
__nv_reservedSMEM_offset_0_alias:
	.zero		0
.nv.shared.reserved.0:
	.zero		64
	.weak		__nv_reservedSMEM_tcgen05_partition
	.type		__nv_reservedSMEM_tcgen05_partition,@object
	.size		__nv_reservedSMEM_tcgen05_partition,(.L_0 - __nv_reservedSMEM_tcgen05_partition)
__nv_reservedSMEM_tcgen05_partition:
	.zero		32
.L_0:


//--------------------- .nv.global                --------------------------
	.section	.nv.global,"aw",@nobits
.nv.global:
	.type		_ZN40_INTERNAL_723784fd_4_k_cu_4bc50df4_296214cute1_E,@object
	.size		_ZN40_INTERNAL_723784fd_4_k_cu_4bc50df4_296214cute1_E,(_ZN40_INTERNAL_723784fd_4_k_cu_4bc50df4_296214cuda3std3__45__cpo6cbeginE - _ZN40_INTERNAL_723784fd_4_k_cu_4bc50df4_296214cute1_E)
_ZN40_INTERNAL_723784fd_4_k_cu_4bc50df4_296214cute1_E:
	.zero		1
	.type		_ZN40_INTERNAL_723784fd_4_k_cu_4bc50df4_296214cuda3std3__45__cpo6cbeginE,@object
	.size		_ZN40_INTERNAL_723784fd_4_k_cu_4bc50df4_296214cuda3std3__45__cpo6cbeginE,(_ZN40_INTERNAL_723784fd_4_k_cu_4bc50df4_296214cuda3std3__48in_placeE - _ZN40_INTERNAL_723784fd_4_k_cu_4bc50df4_296214cuda3std3__45__cpo6cbeginE)
_ZN40_INTERNAL_723784fd_4_k_cu_4bc50df4_296214cuda3std3__45__cpo6cbeginE:
	.zero		1
	.type		_ZN40_INTERNAL_723784fd_4_k_cu_4bc50df4_296214cuda3std3__48in_placeE,@object
	.size		_ZN40_INTERNAL_723784fd_4_k_cu_4bc50df4_296214cuda3std3__48in_placeE,(_ZN40_INTERNAL_723784fd_4_k_cu_4bc50df4_296214cuda3std6ranges3__45__cpo9iter_moveE - _ZN40_INTERNAL_723784fd_4_k_cu_4bc50df4_296214cuda3std3__48in_placeE)
_ZN40_INTERNAL_723784fd_4_k_cu_4bc50df4_296214cuda3std3__48in_placeE:
	.zero		1
	.type		_ZN40_INTERNAL_723784fd_4_k_cu_4bc50df4_296214cuda3std6ranges3__45__cpo9iter_moveE,@object
	.size		_ZN40_INTERNAL_723784fd_4_k_cu_4bc50df4_296214cuda3std6ranges3__45__cpo9iter_moveE,(_ZN40_INTERNAL_723784fd_4_k_cu_4bc50df4_296214cuda3std3__45__cpo5beginE - _ZN40_INTERNAL_723784fd_4_k_cu_4bc50df4_296214cuda3std6ranges3__45__cpo9iter_moveE)
_ZN40_INTERNAL_723784fd_4_k_cu_4bc50df4_296214cuda3std6ranges3__45__cpo9iter_moveE:
	.zero		1
	.type		_ZN40_INTERNAL_723784fd_4_k_cu_4bc50df4_296214cuda3std3__45__cpo5beginE,@object
	.size		_ZN40_INTERNAL_723784fd_4_k_cu_4bc50df4_296214cuda3std3__45__cpo5beginE,(_ZN40_INTERNAL_723784fd_4_k_cu_4bc50df4_296214cuda3std3__442_GLOBAL__N__723784fd_4_k_cu_4bc50df4_296216ignoreE - _ZN40_INTERNAL_723784fd_4_k_cu_4bc50df4_296214cuda3std3__45__cpo5beginE)
_ZN40_INTERNAL_723784fd_4_k_cu_4bc50df4_296214cuda3std3__45__cpo5beginE:
	.zero		1
	.type		_ZN40_INTERNAL_723784fd_4_k_cu_4bc50df4_296214cuda3std3__442_GLOBAL__N__723784fd_4_k_cu_4bc50df4_296216ignoreE,@object
	.size		_ZN40_INTERNAL_723784fd_4_k_cu_4bc50df4_296214cuda3std3__442_GLOBAL__N__723784fd_4_k_cu_4bc50df4_296216ignoreE,(_ZN40_INTERNAL_723784fd_4_k_cu_4bc50df4_296214cute7productE - _ZN40_INTERNAL_723784fd_4_k_cu_4bc50df4_296214cuda3std3__442_GLOBAL__N__723784fd_4_k_cu_4bc50df4_296216ignoreE)
_ZN40_INTERNAL_723784fd_4_k_cu_4bc50df4_296214cuda3std3__442_GLOBAL__N__723784fd_4_k_cu_4bc50df4_296216ignoreE:
	.zero		1
	.type		_ZN40_INTERNAL_723784fd_4_k_cu_4bc50df4_296214cute7productE,@object
	.size		_ZN40_INTERNAL_723784fd_4_k_cu_4bc50df4_296214cute7productE,(_ZN40_INTERNAL_723784fd_4_k_cu_4bc50df4_296214cuda3std3__45__cpo3endE - _ZN40_INTERNAL_723784fd_4_k_cu_4bc50df4_296214cute7productE)
_ZN40_INTERNAL_723784fd_4_k_cu_4bc50df4_296214cute7productE:
	.zero		1
	.type		_ZN40_INTERNAL_723784fd_4_k_cu_4bc50df4_296214cuda3std3__45__cpo3endE,@object
	.size		_ZN40_INTERNAL_723784fd_4_k_cu_4bc50df4_296214cuda3std3__45__cpo3endE,(_ZN40_INTERNAL_723784fd_4_k_cu_4bc50df4_296214cuda3std3__419piecewise_constructE - _ZN40_INTERNAL_723784fd_4_k_cu_4bc50df4_296214cuda3std3__45__cpo3endE)
_ZN40_INTERNAL_723784fd_4_k_cu_4bc50df4_296214cuda3std3__45__cpo3endE:
	.zero		1
	.type		_ZN40_INTERNAL_723784fd_4_k_cu_4bc50df4_296214cuda3std3__419piecewise_constructE,@object
	.size		_ZN40_INTERNAL_723784fd_4_k_cu_4bc50df4_296214cuda3std3__419piecewise_constructE,(_ZN40_INTERNAL_723784fd_4_k_cu_4bc50df4_296214cuda3std3__45__cpo4cendE - _ZN40_INTERNAL_723784fd_4_k_cu_4bc50df4_296214cuda3std3__419piecewise_constructE)
_ZN40_INTERNAL_723784fd_4_k_cu_4bc50df4_296214cuda3std3__419piecewise_constructE:
	.zero		1
	.type		_ZN40_INTERNAL_723784fd_4_k_cu_4bc50df4_296214cuda3std3__45__cpo4cendE,@object
	.size		_ZN40_INTERNAL_723784fd_4_k_cu_4bc50df4_296214cuda3std3__45__cpo4cendE,(_ZN40_INTERNAL_723784fd_4_k_cu_4bc50df4_296214cuda3std6ranges3__45__cpo4swapE - _ZN40_INTERNAL_723784fd_4_k_cu_4bc50df4_296214cuda3std3__45__cpo4cendE)
_ZN40_INTERNAL_723784fd_4_k_cu_4bc50df4_296214cuda3std3__45__cpo4cendE:
	.zero		1
	.type		_ZN40_INTERNAL_723784fd_4_k_cu_4bc50df4_296214cuda3std6ranges3__45__cpo4swapE,@object
	.size		_ZN40_INTERNAL_723784fd_4_k_cu_4bc50df4_296214cuda3std6ranges3__45__cpo4swapE,(.L_10 - _ZN40_INTERNAL_723784fd_4_k_cu_4bc50df4_296214cuda3std6ranges3__45__cpo4swapE)
_ZN40_INTERNAL_723784fd_4_k_cu_4bc50df4_296214cuda3std6ranges3__45__cpo4swapE:
	.zero		1
.L_10:


//--------------------- .nv.constant0._ZN7cutlass13device_kernelINS_4gemm6kernel13GemmUniversalIN4cute5tupleIJiiiiEEENS1_10collective13CollectiveMmaINS1_35MainloopSm100TmaUmmaWarpSpecializedILi6ELi2ELi4ENS5_IJNS4_1CILi2EEENSA_ILi4EEENSA_ILi1EEEEEEEENS5_IJNSA_ILi64EEESG_NSA_ILi128EEEEEENS_10bfloat16_tENS5_IJlSD_lEEESJ_SK_NS4_8TiledMMAINS4_8MMA_AtomIJNS4_20SM100_MMA_F16BF16_SSISJ_SJ_fLi64ELi64ELNS4_4UMMA5MajorE0ELSP_0ELNSO_7ScaleInE0ELSQ_0EEEEEENS4_6LayoutINS5_IJSD_SD_SD_EEENS5_IJNSA_ILi0EEESV_SV_EEEEENS5_IJNS4_10UnderscoreESY_SY_EEEEENS4_23SM90_TMA_LOAD_MULTICASTENS4_14ComposedLayoutINS4_7SwizzleILi3ELi4ELi3EEENS4_18smem_ptr_flag_bitsILi16EEENST_INS5_IJNSA_ILi8EEESG_EEENS5_IJSG_SD_EEEEEEEvNS4_8identityES11_S1B_vS1C_EENS_8epilogue10collective18CollectiveEpilogueINS1E_23Sm100TmaWarpSpecializedILi3ELi2ELi16ELb1ELb0EEEJSI_NS5_IJNST_ISG_SD_EENST_INSA_ILi32EEESD_EEEEESJ_SK_SJ_SK_NS1E_6fusion15FusionCallbacksIS1I_NS1N_17LinearCombinationISJ_fSJ_fLNS_15FloatRoundStyleE2EEESI_S1M_JEEENS4_5SM1004TMEM4LOAD26SM100_TMEM_LOAD_16dp256b4xENS4_13SM90_TMA_LOADENS12_INS13_ILi2ELi4ELi3EEES16_NST_INS5_IJS17_S1K_EEENS5_IJS1K_SD_EEEEEEENS4_17SM75_U32x4_LDSM_NENS4_14SM90_TMA_STOREES22_NS4_17SM90_U32x4_STSM_NENS4_39AutoVectorizingCopyWithAssumedAlignmentILi128EEEEEEvvEEEEvNT_6ParamsE --------------------------
	.section	.nv.constant0._ZN7cutlass13device_kernelINS_4gemm6kernel13GemmUniversalIN4cute5tupleIJiiiiEEENS1_10collective13CollectiveMmaINS1_35MainloopSm100TmaUmmaWarpSpecializedILi6ELi2ELi4ENS5_IJNS4_1CILi2EEENSA_ILi4EEENSA_ILi1EEEEEEEENS5_IJNSA_ILi64EEESG_NSA_ILi128EEEEEENS_10bfloat16_tENS5_IJlSD_lEEESJ_SK_NS4_8TiledMMAINS4_8MMA_AtomIJNS4_20SM100_MMA_F16BF16_SSISJ_SJ_fLi64ELi64ELNS4_4UMMA5MajorE0ELSP_0ELNSO_7ScaleInE0ELSQ_0EEEEEENS4_6LayoutINS5_IJSD_SD_SD_EEENS5_IJNSA_ILi0EEESV_SV_EEEEENS5_IJNS4_10UnderscoreESY_SY_EEEEENS4_23SM90_TMA_LOAD_MULTICASTENS4_14ComposedLayoutINS4_7SwizzleILi3ELi4ELi3EEENS4_18smem_ptr_flag_bitsILi16EEENST_INS5_IJNSA_ILi8EEESG_EEENS5_IJSG_SD_EEEEEEEvNS4_8identityES11_S1B_vS1C_EENS_8epilogue10collective18CollectiveEpilogueINS1E_23Sm100TmaWarpSpecializedILi3ELi2ELi16ELb1ELb0EEEJSI_NS5_IJNST_ISG_SD_EENST_INSA_ILi32EEESD_EEEEESJ_SK_SJ_SK_NS1E_6fusion15FusionCallbacksIS1I_NS1N_17LinearCombinationISJ_fSJ_fLNS_15FloatRoundStyleE2EEESI_S1M_JEEENS4_5SM1004TMEM4LOAD26SM100_TMEM_LOAD_16dp256b4xENS4_13SM90_TMA_LOADENS12_INS13_ILi2ELi4ELi3EEES16_NST_INS5_IJS17_S1K_EEENS5_IJS1K_SD_EEEEEEENS4_17SM75_U32x4_LDSM_NENS4_14SM90_TMA_STOREES22_NS4_17SM90_U32x4_STSM_NENS4_39AutoVectorizingCopyWithAssumedAlignmentILi128EEEEEEvvEEEEvNT_6ParamsE,"a",@progbits
	.sectionflags	@""
	.align	4
.nv.constant0._ZN7cutlass13device_kernelINS_4gemm6kernel13GemmUniversalIN4cute5tupleIJiiiiEEENS1_10collective13CollectiveMmaINS1_35MainloopSm100TmaUmmaWarpSpecializedILi6ELi2ELi4ENS5_IJNS4_1CILi2EEENSA_ILi4EEENSA_ILi1EEEEEEEENS5_IJNSA_ILi64EEESG_NSA_ILi128EEEEEENS_10bfloat16_tENS5_IJlSD_lEEESJ_SK_NS4_8TiledMMAINS4_8MMA_AtomIJNS4_20SM100_MMA_F16BF16_SSISJ_SJ_fLi64ELi64ELNS4_4UMMA5MajorE0ELSP_0ELNSO_7ScaleInE0ELSQ_0EEEEEENS4_6LayoutINS5_IJSD_SD_SD_EEENS5_IJNSA_ILi0EEESV_SV_EEEEENS5_IJNS4_10UnderscoreESY_SY_EEEEENS4_23SM90_TMA_LOAD_MULTICASTENS4_14ComposedLayoutINS4_7SwizzleILi3ELi4ELi3EEENS4_18smem_ptr_flag_bitsILi16EEENST_INS5_IJNSA_ILi8EEESG_EEENS5_IJSG_SD_EEEEEEEvNS4_8identityES11_S1B_vS1C_EENS_8epilogue10collective18CollectiveEpilogueINS1E_23Sm100TmaWarpSpecializedILi3ELi2ELi16ELb1ELb0EEEJSI_NS5_IJNST_ISG_SD_EENST_INSA_ILi32EEESD_EEEEESJ_SK_SJ_SK_NS1E_6fusion15FusionCallbacksIS1I_NS1N_17LinearCombinationISJ_fSJ_fLNS_15FloatRoundStyleE2EEESI_S1M_JEEENS4_5SM1004TMEM4LOAD26SM100_TMEM_LOAD_16dp256b4xENS4_13SM90_TMA_LOADENS12_INS13_ILi2ELi4ELi3EEES16_NST_INS5_IJS17_S1K_EEENS5_IJS1K_SD_EEEEEEENS4_17SM75_U32x4_LDSM_NENS4_14SM90_TMA_STOREES22_NS4_17SM90_U32x4_STSM_NENS4_39AutoVectorizingCopyWithAssumedAlignmentILi128EEEEEEvvEEEEvNT_6ParamsE:
	.zero		2944


//--------------------- SYMBOLS --------------------------

	.type		.nv.reservedSmem.offset0,@object
	.size		.nv.reservedSmem.offset0,0x4
	.type		.nv.reservedSmem.cap,@object
	.size		.nv.reservedSmem.cap,0x4
	.type		__assertfail,@function
